//
// Generated by NVIDIA NVVM Compiler
//
// Compiler Build ID: CL-36424714
// Cuda compilation tools, release 13.0, V13.0.88
// Based on NVVM 20.0.0
//

.version 9.0
.target sm_100
.address_size 64

	// .globl	_Z16FW_simple_kernelPsii
.extern .shared .align 16 .b8 lmem[];

.visible .entry _Z16FW_simple_kernelPsii(
	.param .u64 .ptr .align 1 _Z16FW_simple_kernelPsii_param_0,
	.param .u32 _Z16FW_simple_kernelPsii_param_1,
	.param .u32 _Z16FW_simple_kernelPsii_param_2
)
{
	.reg .pred 	%p<3>;
	.reg .b16 	%rs<4>;
	.reg .b32 	%r<22>;
	.reg .b64 	%rd<9>;

	ld.param.u64 	%rd2, [_Z16FW_simple_kernelPsii_param_0];
	ld.param.u32 	%r5, [_Z16FW_simple_kernelPsii_param_1];
	ld.param.u32 	%r4, [_Z16FW_simple_kernelPsii_param_2];
	mov.u32 	%r6, %ctaid.x;
	mov.u32 	%r7, %ntid.x;
	mov.u32 	%r8, %tid.x;
	mad.lo.s32 	%r1, %r6, %r7, %r8;
	mov.u32 	%r9, %ctaid.y;
	mov.u32 	%r10, %ntid.y;
	mov.u32 	%r11, %tid.y;
	mad.lo.s32 	%r12, %r9, %r10, %r11;
	max.s32 	%r13, %r1, %r12;
	setp.ge.s32 	%p1, %r13, %r5;
	@%p1 bra 	$L__BB0_3;
	cvta.to.global.u64 	%rd3, %rd2;
	mul.lo.s32 	%r14, %r5, %r1;
	add.s32 	%r15, %r14, %r12;
	mul.wide.s32 	%rd4, %r15, 2;
	add.s64 	%rd1, %rd3, %rd4;
	ld.global.s16 	%r16, [%rd1];
	add.s32 	%r17, %r14, %r4;
	mul.wide.s32 	%rd5, %r17, 2;
	add.s64 	%rd6, %rd3, %rd5;
	ld.global.u16 	%rs1, [%rd6];
	mad.lo.s32 	%r18, %r4, %r5, %r12;
	mul.wide.s32 	%rd7, %r18, 2;
	add.s64 	%rd8, %rd3, %rd7;
	ld.global.u16 	%rs2, [%rd8];
	cvt.s32.s16 	%r19, %rs1;
	cvt.s32.s16 	%r20, %rs2;
	add.s32 	%r21, %r20, %r19;
	setp.ge.s32 	%p2, %r21, %r16;
	@%p2 bra 	$L__BB0_3;
	add.s16 	%rs3, %rs2, %rs1;
	st.global.u16 	[%rd1], %rs3;
$L__BB0_3:
	ret;

}
	// .globl	_Z22FW_simple_kernel_pitchPsiii
.visible .entry _Z22FW_simple_kernel_pitchPsiii(
	.param .u64 .ptr .align 1 _Z22FW_simple_kernel_pitchPsiii_param_0,
	.param .u32 _Z22FW_simple_kernel_pitchPsiii_param_1,
	.param .u32 _Z22FW_simple_kernel_pitchPsiii_param_2,
	.param .u32 _Z22FW_simple_kernel_pitchPsiii_param_3
)
{
	.reg .pred 	%p<3>;
	.reg .b16 	%rs<4>;
	.reg .b32 	%r<21>;
	.reg .b64 	%rd<12>;

	ld.param.u64 	%rd3, [_Z22FW_simple_kernel_pitchPsiii_param_0];
	ld.param.u32 	%r3, [_Z22FW_simple_kernel_pitchPsiii_param_1];
	ld.param.u32 	%r5, [_Z22FW_simple_kernel_pitchPsiii_param_2];
	ld.param.u32 	%r4, [_Z22FW_simple_kernel_pitchPsiii_param_3];
	cvta.to.global.u64 	%rd1, %rd3;
	mov.u32 	%r7, %ctaid.x;
	mov.u32 	%r8, %ntid.x;
	mov.u32 	%r9, %tid.x;
	mad.lo.s32 	%r10, %r7, %r8, %r9;
	mov.u32 	%r11, %ctaid.y;
	mov.u32 	%r12, %ntid.y;
	mov.u32 	%r13, %tid.y;
	mad.lo.s32 	%r14, %r11, %r12, %r13;
	mul.lo.s32 	%r2, %r3, %r10;
	max.s32 	%r15, %r10, %r14;
	setp.ge.s32 	%p1, %r15, %r5;
	@%p1 bra 	$L__BB1_3;
	cvt.s64.s32 	%rd4, %r2;
	add.s64 	%rd5, %rd1, %rd4;
	mul.wide.u32 	%rd6, %r14, 2;
	add.s64 	%rd2, %rd5, %rd6;
	ld.global.s16 	%r16, [%rd2];
	mul.wide.s32 	%rd7, %r4, 2;
	add.s64 	%rd8, %rd5, %rd7;
	ld.global.u16 	%rs1, [%rd8];
	mul.lo.s32 	%r17, %r4, %r3;
	cvt.s64.s32 	%rd9, %r17;
	add.s64 	%rd10, %rd1, %rd9;
	add.s64 	%rd11, %rd10, %rd6;
	ld.global.u16 	%rs2, [%rd11];
	cvt.s32.s16 	%r18, %rs1;
	cvt.s32.s16 	%r19, %rs2;
	add.s32 	%r20, %r19, %r18;
	setp.ge.s32 	%p2, %r20, %r16;
	@%p2 bra 	$L__BB1_3;
	add.s16 	%rs3, %rs2, %rs1;
	st.global.u16 	[%rd2], %rs3;
$L__BB1_3:
	ret;

}
	// .globl	_Z28FW_simple_kernel_vectorized2P6short2ii
.visible .entry _Z28FW_simple_kernel_vectorized2P6short2ii(
	.param .u64 .ptr .align 1 _Z28FW_simple_kernel_vectorized2P6short2ii_param_0,
	.param .u32 _Z28FW_simple_kernel_vectorized2P6short2ii_param_1,
	.param .u32 _Z28FW_simple_kernel_vectorized2P6short2ii_param_2
)
{
	.reg .pred 	%p<6>;
	.reg .b16 	%rs<13>;
	.reg .b32 	%r<25>;
	.reg .b64 	%rd<11>;

	ld.param.u64 	%rd3, [_Z28FW_simple_kernel_vectorized2P6short2ii_param_0];
	ld.param.u32 	%r6, [_Z28FW_simple_kernel_vectorized2P6short2ii_param_1];
	ld.param.u32 	%r5, [_Z28FW_simple_kernel_vectorized2P6short2ii_param_2];
	cvta.to.global.u64 	%rd1, %rd3;
	mov.u32 	%r7, %ctaid.x;
	mov.u32 	%r8, %ntid.x;
	mov.u32 	%r9, %tid.x;
	mad.lo.s32 	%r1, %r7, %r8, %r9;
	mov.u32 	%r10, %ctaid.y;
	mov.u32 	%r11, %ntid.y;
	mov.u32 	%r12, %tid.y;
	mad.lo.s32 	%r13, %r10, %r11, %r12;
	setp.ge.s32 	%p1, %r1, %r6;
	shr.s32 	%r14, %r6, 1;
	setp.ge.s32 	%p2, %r13, %r14;
	or.pred  	%p3, %p1, %p2;
	@%p3 bra 	$L__BB2_5;
	mul.lo.s32 	%r4, %r14, %r1;
	add.s32 	%r15, %r4, %r13;
	mul.wide.s32 	%rd4, %r15, 4;
	add.s64 	%rd2, %rd1, %rd4;
	ld.global.u32 	%r16, [%rd2];
	mov.b32 	{%rs2, %rs1}, %r16;
	mad.lo.s32 	%r17, %r5, %r14, %r13;
	mul.wide.s32 	%rd5, %r17, 4;
	add.s64 	%rd6, %rd1, %rd5;
	ld.global.u32 	%r18, [%rd6];
	mov.b32 	{%rs4, %rs3}, %r18;
	and.b32  	%r19, %r5, 1;
	setp.eq.b32 	%p4, %r19, 1;
	not.pred 	%p5, %p4;
	@%p5 bra 	$L__BB2_3;
	shr.s32 	%r20, %r5, 1;
	add.s32 	%r21, %r4, %r20;
	mul.wide.s32 	%rd7, %r21, 4;
	add.s64 	%rd8, %rd1, %rd7;
	ld.global.u16 	%rs12, [%rd8+2];
	bra.uni 	$L__BB2_4;
$L__BB2_3:
	shr.s32 	%r22, %r5, 1;
	add.s32 	%r23, %r4, %r22;
	mul.wide.s32 	%rd9, %r23, 4;
	add.s64 	%rd10, %rd1, %rd9;
	ld.global.u16 	%rs12, [%rd10];
$L__BB2_4:
	add.s16 	%rs8, %rs12, %rs4;
	add.s16 	%rs9, %rs12, %rs3;
	min.s16 	%rs10, %rs8, %rs2;
	min.s16 	%rs11, %rs9, %rs1;
	mov.b32 	%r24, {%rs10, %rs11};
	st.global.u32 	[%rd2], %r24;
$L__BB2_5:
	ret;

}
	// .globl	_Z28FW_simple_kernel_vectorized4P6short4ii
.visible .entry _Z28FW_simple_kernel_vectorized4P6short4ii(
	.param .u64 .ptr .align 1 _Z28FW_simple_kernel_vectorized4P6short4ii_param_0,
	.param .u32 _Z28FW_simple_kernel_vectorized4P6short4ii_param_1,
	.param .u32 _Z28FW_simple_kernel_vectorized4P6short4ii_param_2
)
{
	.reg .pred 	%p<7>;
	.reg .b16 	%rs<23>;
	.reg .b32 	%r<26>;
	.reg .b64 	%rd<15>;

	ld.param.u64 	%rd3, [_Z28FW_simple_kernel_vectorized4P6short4ii_param_0];
	ld.param.u32 	%r6, [_Z28FW_simple_kernel_vectorized4P6short4ii_param_1];
	ld.param.u32 	%r5, [_Z28FW_simple_kernel_vectorized4P6short4ii_param_2];
	cvta.to.global.u64 	%rd1, %rd3;
	mov.u32 	%r7, %ctaid.x;
	mov.u32 	%r8, %ntid.x;
	mov.u32 	%r9, %tid.x;
	mad.lo.s32 	%r1, %r7, %r8, %r9;
	mov.u32 	%r10, %ctaid.y;
	mov.u32 	%r11, %ntid.y;
	mov.u32 	%r12, %tid.y;
	mad.lo.s32 	%r13, %r10, %r11, %r12;
	setp.ge.s32 	%p1, %r1, %r6;
	shr.s32 	%r14, %r6, 2;
	setp.ge.s32 	%p2, %r13, %r14;
	or.pred  	%p3, %p1, %p2;
	@%p3 bra 	$L__BB3_9;
	mul.lo.s32 	%r4, %r14, %r1;
	add.s32 	%r16, %r4, %r13;
	mul.wide.s32 	%rd4, %r16, 8;
	add.s64 	%rd2, %rd1, %rd4;
	ld.global.v4.u16 	{%rs4, %rs3, %rs2, %rs1}, [%rd2];
	mad.lo.s32 	%r17, %r5, %r14, %r13;
	mul.wide.s32 	%rd5, %r17, 8;
	add.s64 	%rd6, %rd1, %rd5;
	ld.global.v4.u16 	{%rs8, %rs7, %rs6, %rs5}, [%rd6];
	and.b32  	%r15, %r5, 3;
	setp.gt.s32 	%p4, %r15, 1;
	@%p4 bra 	$L__BB3_6;
	setp.eq.s32 	%p6, %r15, 0;
	@%p6 bra 	$L__BB3_3;
	bra.uni 	$L__BB3_4;
$L__BB3_3:
	shr.s32 	%r24, %r5, 2;
	add.s32 	%r25, %r4, %r24;
	mul.wide.s32 	%rd13, %r25, 8;
	add.s64 	%rd14, %rd1, %rd13;
	ld.global.u16 	%rs22, [%rd14];
	bra.uni 	$L__BB3_8;
$L__BB3_4:
	shr.s32 	%r22, %r5, 2;
	add.s32 	%r23, %r4, %r22;
	mul.wide.s32 	%rd11, %r23, 8;
	add.s64 	%rd12, %rd1, %rd11;
	ld.global.u16 	%rs22, [%rd12+2];
	bra.uni 	$L__BB3_8;
$L__BB3_5:
	shr.s32 	%r20, %r5, 2;
	add.s32 	%r21, %r4, %r20;
	mul.wide.s32 	%rd9, %r21, 8;
	add.s64 	%rd10, %rd1, %rd9;
	ld.global.u16 	%rs22, [%rd10+4];
	bra.uni 	$L__BB3_8;
$L__BB3_6:
	setp.eq.s32 	%p5, %r15, 2;
	@%p5 bra 	$L__BB3_5;
	shr.s32 	%r18, %r5, 2;
	add.s32 	%r19, %r4, %r18;
	mul.wide.s32 	%rd7, %r19, 8;
	add.s64 	%rd8, %rd1, %rd7;
	ld.global.u16 	%rs22, [%rd8+6];
$L__BB3_8:
	add.s16 	%rs14, %rs22, %rs8;
	add.s16 	%rs15, %rs22, %rs7;
	add.s16 	%rs16, %rs22, %rs6;
	add.s16 	%rs17, %rs22, %rs5;
	min.s16 	%rs18, %rs14, %rs4;
	min.s16 	%rs19, %rs15, %rs3;
	min.s16 	%rs20, %rs16, %rs2;
	min.s16 	%rs21, %rs17, %rs1;
	st.global.v4.u16 	[%rd2], {%rs18, %rs19, %rs20, %rs21};
$L__BB3_9:
	ret;

}
	// .globl	_Z17blocked_FW_phase1Psiii
.visible .entry _Z17blocked_FW_phase1Psiii(
	.param .u64 .ptr .align 1 _Z17blocked_FW_phase1Psiii_param_0,
	.param .u32 _Z17blocked_FW_phase1Psiii_param_1,
	.param .u32 _Z17blocked_FW_phase1Psiii_param_2,
	.param .u32 _Z17blocked_FW_phase1Psiii_param_3
)
{
	.reg .pred 	%p<11>;
	.reg .b16 	%rs<23>;
	.reg .b32 	%r<61>;
	.reg .b64 	%rd<5>;

	ld.param.u64 	%rd2, [_Z17blocked_FW_phase1Psiii_param_0];
	ld.param.u32 	%r31, [_Z17blocked_FW_phase1Psiii_param_1];
	ld.param.u32 	%r32, [_Z17blocked_FW_phase1Psiii_param_2];
	ld.param.u32 	%r30, [_Z17blocked_FW_phase1Psiii_param_3];
	cvta.to.global.u64 	%rd3, %rd2;
	mov.u32 	%r33, %tid.y;
	mov.u32 	%r1, %tid.x;
	mul.lo.s32 	%r34, %r30, %r32;
	add.s32 	%r35, %r34, %r33;
	add.s32 	%r36, %r34, %r1;
	mad.lo.s32 	%r37, %r35, %r31, %r36;
	mul.wide.s32 	%rd4, %r37, 2;
	add.s64 	%rd1, %rd3, %rd4;
	ld.global.u16 	%rs6, [%rd1];
	mul.lo.s32 	%r2, %r30, %r33;
	add.s32 	%r38, %r2, %r1;
	shl.b32 	%r39, %r38, 1;
	mov.u32 	%r40, lmem;
	add.s32 	%r3, %r40, %r39;
	st.shared.u16 	[%r3], %rs6;
	bar.sync 	0;
	setp.lt.s32 	%p1, %r30, 1;
	@%p1 bra 	$L__BB4_17;
	and.b32  	%r4, %r30, 3;
	setp.lt.u32 	%p2, %r30, 4;
	mov.b32 	%r57, 0;
	@%p2 bra 	$L__BB4_12;
	and.b32  	%r57, %r30, 2147483644;
	neg.s32 	%r56, %r57;
	shl.b32 	%r7, %r30, 1;
	shl.b32 	%r42, %r1, 1;
	add.s32 	%r55, %r40, %r42;
	shl.b32 	%r9, %r30, 3;
	shl.b32 	%r10, %r30, 2;
	mul.lo.s32 	%r11, %r30, 6;
	shl.b32 	%r44, %r2, 1;
	add.s32 	%r45, %r44, %r40;
	add.s32 	%r54, %r45, 4;
$L__BB4_3:
	ld.shared.u16 	%rs7, [%r54+-4];
	ld.shared.u16 	%rs8, [%r55];
	add.s16 	%rs1, %rs8, %rs7;
	ld.shared.u16 	%rs9, [%r3];
	setp.le.s16 	%p3, %rs9, %rs1;
	@%p3 bra 	$L__BB4_5;
	st.shared.u16 	[%r3], %rs1;
$L__BB4_5:
	bar.sync 	0;
	ld.shared.u16 	%rs10, [%r54+-2];
	add.s32 	%r46, %r55, %r7;
	ld.shared.u16 	%rs11, [%r46];
	add.s16 	%rs2, %rs11, %rs10;
	ld.shared.u16 	%rs12, [%r3];
	setp.le.s16 	%p4, %rs12, %rs2;
	@%p4 bra 	$L__BB4_7;
	st.shared.u16 	[%r3], %rs2;
$L__BB4_7:
	bar.sync 	0;
	ld.shared.u16 	%rs13, [%r54];
	add.s32 	%r47, %r55, %r10;
	ld.shared.u16 	%rs14, [%r47];
	add.s16 	%rs3, %rs14, %rs13;
	ld.shared.u16 	%rs15, [%r3];
	setp.le.s16 	%p5, %rs15, %rs3;
	@%p5 bra 	$L__BB4_9;
	st.shared.u16 	[%r3], %rs3;
$L__BB4_9:
	bar.sync 	0;
	ld.shared.u16 	%rs16, [%r54+2];
	add.s32 	%r48, %r55, %r11;
	ld.shared.u16 	%rs17, [%r48];
	add.s16 	%rs4, %rs17, %rs16;
	ld.shared.u16 	%rs18, [%r3];
	setp.le.s16 	%p6, %rs18, %rs4;
	@%p6 bra 	$L__BB4_11;
	st.shared.u16 	[%r3], %rs4;
$L__BB4_11:
	bar.sync 	0;
	add.s32 	%r56, %r56, 4;
	add.s32 	%r55, %r55, %r9;
	add.s32 	%r54, %r54, 8;
	setp.ne.s32 	%p7, %r56, 0;
	@%p7 bra 	$L__BB4_3;
$L__BB4_12:
	setp.eq.s32 	%p8, %r4, 0;
	@%p8 bra 	$L__BB4_17;
	mad.lo.s32 	%r49, %r57, %r30, %r1;
	shl.b32 	%r50, %r49, 1;
	add.s32 	%r60, %r40, %r50;
	shl.b32 	%r21, %r30, 1;
	add.s32 	%r52, %r57, %r2;
	shl.b32 	%r53, %r52, 1;
	add.s32 	%r59, %r40, %r53;
	neg.s32 	%r58, %r4;
$L__BB4_14:
	.pragma "nounroll";
	ld.shared.u16 	%rs19, [%r59];
	ld.shared.u16 	%rs20, [%r60];
	add.s16 	%rs5, %rs20, %rs19;
	ld.shared.u16 	%rs21, [%r3];
	setp.le.s16 	%p9, %rs21, %rs5;
	@%p9 bra 	$L__BB4_16;
	st.shared.u16 	[%r3], %rs5;
$L__BB4_16:
	bar.sync 	0;
	add.s32 	%r60, %r60, %r21;
	add.s32 	%r59, %r59, 2;
	add.s32 	%r58, %r58, 1;
	setp.ne.s32 	%p10, %r58, 0;
	@%p10 bra 	$L__BB4_14;
$L__BB4_17:
	bar.sync 	0;
	ld.shared.u16 	%rs22, [%r3];
	st.global.u16 	[%rd1], %rs22;
	ret;

}
	// .globl	_Z23blocked_FW_phase1_pitchPsiii
.visible .entry _Z23blocked_FW_phase1_pitchPsiii(
	.param .u64 .ptr .align 1 _Z23blocked_FW_phase1_pitchPsiii_param_0,
	.param .u32 _Z23blocked_FW_phase1_pitchPsiii_param_1,
	.param .u32 _Z23blocked_FW_phase1_pitchPsiii_param_2,
	.param .u32 _Z23blocked_FW_phase1_pitchPsiii_param_3
)
{
	.reg .pred 	%p<11>;
	.reg .b16 	%rs<23>;
	.reg .b32 	%r<60>;
	.reg .b64 	%rd<13>;

	ld.param.u64 	%rd2, [_Z23blocked_FW_phase1_pitchPsiii_param_0];
	ld.param.u32 	%r31, [_Z23blocked_FW_phase1_pitchPsiii_param_1];
	ld.param.u32 	%r32, [_Z23blocked_FW_phase1_pitchPsiii_param_2];
	ld.param.u32 	%r30, [_Z23blocked_FW_phase1_pitchPsiii_param_3];
	cvta.to.global.u64 	%rd1, %rd2;
	mov.u32 	%r33, %tid.y;
	mov.u32 	%r1, %tid.x;
	mul.lo.s32 	%r34, %r30, %r32;
	mul.lo.s32 	%r35, %r34, %r31;
	cvt.s64.s32 	%rd3, %r35;
	cvt.s64.s32 	%rd4, %r34;
	mul.lo.s32 	%r36, %r31, %r33;
	cvt.s64.s32 	%rd5, %r36;
	add.s64 	%rd6, %rd4, %rd5;
	add.s64 	%rd7, %rd6, %rd3;
	add.s64 	%rd8, %rd1, %rd7;
	mul.wide.u32 	%rd9, %r1, 2;
	add.s64 	%rd10, %rd8, %rd9;
	ld.global.u16 	%rs6, [%rd10];
	mul.lo.s32 	%r2, %r30, %r33;
	add.s32 	%r37, %r2, %r1;
	shl.b32 	%r38, %r37, 1;
	mov.u32 	%r39, lmem;
	add.s32 	%r3, %r39, %r38;
	st.shared.u16 	[%r3], %rs6;
	bar.sync 	0;
	setp.lt.s32 	%p1, %r30, 1;
	@%p1 bra 	$L__BB5_17;
	and.b32  	%r4, %r30, 3;
	setp.lt.u32 	%p2, %r30, 4;
	mov.b32 	%r56, 0;
	@%p2 bra 	$L__BB5_12;
	and.b32  	%r56, %r30, 2147483644;
	neg.s32 	%r55, %r56;
	shl.b32 	%r7, %r30, 1;
	shl.b32 	%r41, %r1, 1;
	add.s32 	%r54, %r39, %r41;
	shl.b32 	%r9, %r30, 3;
	shl.b32 	%r10, %r30, 2;
	mul.lo.s32 	%r11, %r30, 6;
	shl.b32 	%r43, %r2, 1;
	add.s32 	%r44, %r43, %r39;
	add.s32 	%r53, %r44, 4;
$L__BB5_3:
	ld.shared.u16 	%rs7, [%r53+-4];
	ld.shared.u16 	%rs8, [%r54];
	add.s16 	%rs1, %rs8, %rs7;
	ld.shared.u16 	%rs9, [%r3];
	setp.le.s16 	%p3, %rs9, %rs1;
	@%p3 bra 	$L__BB5_5;
	st.shared.u16 	[%r3], %rs1;
$L__BB5_5:
	bar.sync 	0;
	ld.shared.u16 	%rs10, [%r53+-2];
	add.s32 	%r45, %r54, %r7;
	ld.shared.u16 	%rs11, [%r45];
	add.s16 	%rs2, %rs11, %rs10;
	ld.shared.u16 	%rs12, [%r3];
	setp.le.s16 	%p4, %rs12, %rs2;
	@%p4 bra 	$L__BB5_7;
	st.shared.u16 	[%r3], %rs2;
$L__BB5_7:
	bar.sync 	0;
	ld.shared.u16 	%rs13, [%r53];
	add.s32 	%r46, %r54, %r10;
	ld.shared.u16 	%rs14, [%r46];
	add.s16 	%rs3, %rs14, %rs13;
	ld.shared.u16 	%rs15, [%r3];
	setp.le.s16 	%p5, %rs15, %rs3;
	@%p5 bra 	$L__BB5_9;
	st.shared.u16 	[%r3], %rs3;
$L__BB5_9:
	bar.sync 	0;
	ld.shared.u16 	%rs16, [%r53+2];
	add.s32 	%r47, %r54, %r11;
	ld.shared.u16 	%rs17, [%r47];
	add.s16 	%rs4, %rs17, %rs16;
	ld.shared.u16 	%rs18, [%r3];
	setp.le.s16 	%p6, %rs18, %rs4;
	@%p6 bra 	$L__BB5_11;
	st.shared.u16 	[%r3], %rs4;
$L__BB5_11:
	bar.sync 	0;
	add.s32 	%r55, %r55, 4;
	add.s32 	%r54, %r54, %r9;
	add.s32 	%r53, %r53, 8;
	setp.ne.s32 	%p7, %r55, 0;
	@%p7 bra 	$L__BB5_3;
$L__BB5_12:
	setp.eq.s32 	%p8, %r4, 0;
	@%p8 bra 	$L__BB5_17;
	mad.lo.s32 	%r48, %r56, %r30, %r1;
	shl.b32 	%r49, %r48, 1;
	add.s32 	%r59, %r39, %r49;
	shl.b32 	%r21, %r30, 1;
	add.s32 	%r51, %r56, %r2;
	shl.b32 	%r52, %r51, 1;
	add.s32 	%r58, %r39, %r52;
	neg.s32 	%r57, %r4;
$L__BB5_14:
	.pragma "nounroll";
	ld.shared.u16 	%rs19, [%r58];
	ld.shared.u16 	%rs20, [%r59];
	add.s16 	%rs5, %rs20, %rs19;
	ld.shared.u16 	%rs21, [%r3];
	setp.le.s16 	%p9, %rs21, %rs5;
	@%p9 bra 	$L__BB5_16;
	st.shared.u16 	[%r3], %rs5;
$L__BB5_16:
	bar.sync 	0;
	add.s32 	%r59, %r59, %r21;
	add.s32 	%r58, %r58, 2;
	add.s32 	%r57, %r57, 1;
	setp.ne.s32 	%p10, %r57, 0;
	@%p10 bra 	$L__BB5_14;
$L__BB5_17:
	bar.sync 	0;
	ld.shared.u16 	%rs22, [%r3];
	add.s64 	%rd12, %rd1, %rd9;
	st.global.u16 	[%rd12], %rs22;
	ret;

}
	// .globl	_Z17blocked_FW_phase2Psiii
.visible .entry _Z17blocked_FW_phase2Psiii(
	.param .u64 .ptr .align 1 _Z17blocked_FW_phase2Psiii_param_0,
	.param .u32 _Z17blocked_FW_phase2Psiii_param_1,
	.param .u32 _Z17blocked_FW_phase2Psiii_param_2,
	.param .u32 _Z17blocked_FW_phase2Psiii_param_3
)
{
	.reg .pred 	%p<22>;
	.reg .b16 	%rs<47>;
	.reg .b32 	%r<127>;
	.reg .b64 	%rd<9>;

	ld.param.u64 	%rd5, [_Z17blocked_FW_phase2Psiii_param_0];
	ld.param.u32 	%r64, [_Z17blocked_FW_phase2Psiii_param_1];
	ld.param.u32 	%r65, [_Z17blocked_FW_phase2Psiii_param_2];
	ld.param.u32 	%r66, [_Z17blocked_FW_phase2Psiii_param_3];
	cvta.to.global.u64 	%rd1, %rd5;
	mov.u32 	%r1, %ctaid.x;
	setp.eq.s32 	%p1, %r1, %r65;
	@%p1 bra 	$L__BB6_36;
	mov.u32 	%r2, %tid.x;
	mov.u32 	%r3, %tid.y;
	mul.lo.s32 	%r4, %r66, %r66;
	shl.b32 	%r67, %r4, 1;
	mov.u32 	%r68, lmem;
	mul.lo.s32 	%r5, %r66, %r1;
	mul.lo.s32 	%r69, %r66, %r65;
	mad.lo.s32 	%r6, %r64, %r3, %r2;
	add.s32 	%r70, %r69, %r6;
	mad.lo.s32 	%r71, %r5, %r64, %r70;
	mul.wide.s32 	%rd6, %r71, 2;
	add.s64 	%rd2, %rd1, %rd6;
	ld.global.u16 	%rs11, [%rd2];
	mul.lo.s32 	%r7, %r66, %r3;
	add.s32 	%r72, %r7, %r2;
	shl.b32 	%r73, %r72, 1;
	add.s32 	%r8, %r68, %r73;
	st.shared.u16 	[%r8], %rs11;
	mul.lo.s32 	%r9, %r69, %r64;
	add.s32 	%r74, %r70, %r9;
	mul.wide.s32 	%rd7, %r74, 2;
	add.s64 	%rd3, %rd1, %rd7;
	ld.global.u16 	%rs12, [%rd3];
	add.s32 	%r10, %r8, %r67;
	st.shared.u16 	[%r10], %rs12;
	bar.sync 	0;
	setp.lt.s32 	%p2, %r66, 1;
	@%p2 bra 	$L__BB6_18;
	and.b32  	%r11, %r66, 3;
	setp.lt.u32 	%p3, %r66, 4;
	mov.b32 	%r116, 0;
	@%p3 bra 	$L__BB6_13;
	and.b32  	%r116, %r66, 2147483644;
	neg.s32 	%r115, %r116;
	shl.b32 	%r76, %r66, 1;
	add.s32 	%r77, %r76, 2;
	mul.lo.s32 	%r14, %r66, %r77;
	shl.b32 	%r78, %r2, 1;
	add.s32 	%r114, %r68, %r78;
	shl.b32 	%r16, %r66, 3;
	add.s32 	%r80, %r76, 4;
	mul.lo.s32 	%r17, %r66, %r80;
	add.s32 	%r81, %r76, 6;
	mul.lo.s32 	%r18, %r66, %r81;
	shl.b32 	%r82, %r7, 1;
	add.s32 	%r83, %r82, %r68;
	add.s32 	%r113, %r83, 4;
$L__BB6_4:
	ld.shared.u16 	%rs13, [%r113+-4];
	add.s32 	%r84, %r114, %r67;
	ld.shared.u16 	%rs14, [%r84];
	add.s16 	%rs1, %rs14, %rs13;
	ld.shared.u16 	%rs15, [%r8];
	setp.le.s16 	%p4, %rs15, %rs1;
	@%p4 bra 	$L__BB6_6;
	st.shared.u16 	[%r8], %rs1;
$L__BB6_6:
	bar.sync 	0;
	ld.shared.u16 	%rs16, [%r113+-2];
	add.s32 	%r85, %r114, %r14;
	ld.shared.u16 	%rs17, [%r85];
	add.s16 	%rs2, %rs17, %rs16;
	ld.shared.u16 	%rs18, [%r8];
	setp.le.s16 	%p5, %rs18, %rs2;
	@%p5 bra 	$L__BB6_8;
	st.shared.u16 	[%r8], %rs2;
$L__BB6_8:
	bar.sync 	0;
	ld.shared.u16 	%rs19, [%r113];
	add.s32 	%r86, %r114, %r17;
	ld.shared.u16 	%rs20, [%r86];
	add.s16 	%rs3, %rs20, %rs19;
	ld.shared.u16 	%rs21, [%r8];
	setp.le.s16 	%p6, %rs21, %rs3;
	@%p6 bra 	$L__BB6_10;
	st.shared.u16 	[%r8], %rs3;
$L__BB6_10:
	bar.sync 	0;
	ld.shared.u16 	%rs22, [%r113+2];
	add.s32 	%r87, %r114, %r18;
	ld.shared.u16 	%rs23, [%r87];
	add.s16 	%rs4, %rs23, %rs22;
	ld.shared.u16 	%rs24, [%r8];
	setp.le.s16 	%p7, %rs24, %rs4;
	@%p7 bra 	$L__BB6_12;
	st.shared.u16 	[%r8], %rs4;
$L__BB6_12:
	bar.sync 	0;
	add.s32 	%r115, %r115, 4;
	add.s32 	%r114, %r114, %r16;
	add.s32 	%r113, %r113, 8;
	setp.ne.s32 	%p8, %r115, 0;
	@%p8 bra 	$L__BB6_4;
$L__BB6_13:
	setp.eq.s32 	%p9, %r11, 0;
	@%p9 bra 	$L__BB6_18;
	mad.lo.s32 	%r89, %r116, %r66, %r2;
	shl.b32 	%r90, %r89, 1;
	add.s32 	%r91, %r67, %r90;
	add.s32 	%r119, %r68, %r91;
	shl.b32 	%r29, %r66, 1;
	add.s32 	%r93, %r116, %r7;
	shl.b32 	%r94, %r93, 1;
	add.s32 	%r118, %r68, %r94;
	neg.s32 	%r117, %r11;
$L__BB6_15:
	.pragma "nounroll";
	ld.shared.u16 	%rs25, [%r118];
	ld.shared.u16 	%rs26, [%r119];
	add.s16 	%rs5, %rs26, %rs25;
	ld.shared.u16 	%rs27, [%r8];
	setp.le.s16 	%p10, %rs27, %rs5;
	@%p10 bra 	$L__BB6_17;
	st.shared.u16 	[%r8], %rs5;
$L__BB6_17:
	bar.sync 	0;
	add.s32 	%r119, %r119, %r29;
	add.s32 	%r118, %r118, 2;
	add.s32 	%r117, %r117, 1;
	setp.ne.s32 	%p11, %r117, 0;
	@%p11 bra 	$L__BB6_15;
$L__BB6_18:
	setp.lt.s32 	%p12, %r66, 1;
	bar.sync 	0;
	ld.shared.u16 	%rs28, [%r8];
	st.global.u16 	[%rd2], %rs28;
	add.s32 	%r95, %r5, %r6;
	add.s32 	%r96, %r95, %r9;
	mul.wide.s32 	%rd8, %r96, 2;
	add.s64 	%rd4, %rd1, %rd8;
	ld.global.u16 	%rs29, [%rd4];
	st.shared.u16 	[%r8], %rs29;
	ld.global.u16 	%rs30, [%rd3];
	st.shared.u16 	[%r10], %rs30;
	bar.sync 	0;
	@%p12 bra 	$L__BB6_35;
	and.b32  	%r38, %r66, 3;
	setp.lt.u32 	%p13, %r66, 4;
	mov.b32 	%r123, 0;
	@%p13 bra 	$L__BB6_30;
	and.b32  	%r123, %r66, 2147483644;
	neg.s32 	%r122, %r123;
	shl.b32 	%r41, %r66, 1;
	shl.b32 	%r98, %r2, 1;
	add.s32 	%r121, %r68, %r98;
	shl.b32 	%r43, %r66, 3;
	shl.b32 	%r44, %r66, 2;
	mul.lo.s32 	%r45, %r66, 6;
	shl.b32 	%r100, %r3, 1;
	add.s32 	%r101, %r100, %r41;
	mad.lo.s32 	%r102, %r66, %r101, %r68;
	add.s32 	%r120, %r102, 4;
$L__BB6_21:
	ld.shared.u16 	%rs31, [%r120+-4];
	ld.shared.u16 	%rs32, [%r121];
	add.s16 	%rs6, %rs32, %rs31;
	ld.shared.u16 	%rs33, [%r8];
	setp.le.s16 	%p14, %rs33, %rs6;
	@%p14 bra 	$L__BB6_23;
	st.shared.u16 	[%r8], %rs6;
$L__BB6_23:
	bar.sync 	0;
	ld.shared.u16 	%rs34, [%r120+-2];
	add.s32 	%r103, %r121, %r41;
	ld.shared.u16 	%rs35, [%r103];
	add.s16 	%rs7, %rs35, %rs34;
	ld.shared.u16 	%rs36, [%r8];
	setp.le.s16 	%p15, %rs36, %rs7;
	@%p15 bra 	$L__BB6_25;
	st.shared.u16 	[%r8], %rs7;
$L__BB6_25:
	bar.sync 	0;
	ld.shared.u16 	%rs37, [%r120];
	add.s32 	%r104, %r121, %r44;
	ld.shared.u16 	%rs38, [%r104];
	add.s16 	%rs8, %rs38, %rs37;
	ld.shared.u16 	%rs39, [%r8];
	setp.le.s16 	%p16, %rs39, %rs8;
	@%p16 bra 	$L__BB6_27;
	st.shared.u16 	[%r8], %rs8;
$L__BB6_27:
	bar.sync 	0;
	ld.shared.u16 	%rs40, [%r120+2];
	add.s32 	%r105, %r121, %r45;
	ld.shared.u16 	%rs41, [%r105];
	add.s16 	%rs9, %rs41, %rs40;
	ld.shared.u16 	%rs42, [%r8];
	setp.le.s16 	%p17, %rs42, %rs9;
	@%p17 bra 	$L__BB6_29;
	st.shared.u16 	[%r8], %rs9;
$L__BB6_29:
	bar.sync 	0;
	add.s32 	%r122, %r122, 4;
	add.s32 	%r121, %r121, %r43;
	add.s32 	%r120, %r120, 8;
	setp.ne.s32 	%p18, %r122, 0;
	@%p18 bra 	$L__BB6_21;
$L__BB6_30:
	setp.eq.s32 	%p19, %r38, 0;
	@%p19 bra 	$L__BB6_35;
	mad.lo.s32 	%r106, %r123, %r66, %r2;
	shl.b32 	%r107, %r106, 1;
	add.s32 	%r126, %r68, %r107;
	shl.b32 	%r55, %r66, 1;
	add.s32 	%r110, %r123, %r7;
	shl.b32 	%r111, %r110, 1;
	add.s32 	%r112, %r67, %r111;
	add.s32 	%r125, %r68, %r112;
	neg.s32 	%r124, %r38;
$L__BB6_32:
	.pragma "nounroll";
	ld.shared.u16 	%rs43, [%r125];
	ld.shared.u16 	%rs44, [%r126];
	add.s16 	%rs10, %rs44, %rs43;
	ld.shared.u16 	%rs45, [%r8];
	setp.le.s16 	%p20, %rs45, %rs10;
	@%p20 bra 	$L__BB6_34;
	st.shared.u16 	[%r8], %rs10;
$L__BB6_34:
	bar.sync 	0;
	add.s32 	%r126, %r126, %r55;
	add.s32 	%r125, %r125, 2;
	add.s32 	%r124, %r124, 1;
	setp.ne.s32 	%p21, %r124, 0;
	@%p21 bra 	$L__BB6_32;
$L__BB6_35:
	bar.sync 	0;
	ld.shared.u16 	%rs46, [%r8];
	st.global.u16 	[%rd4], %rs46;
$L__BB6_36:
	ret;

}
	// .globl	_Z23blocked_FW_phase2_pitchPsiii
.visible .entry _Z23blocked_FW_phase2_pitchPsiii(
	.param .u64 .ptr .align 1 _Z23blocked_FW_phase2_pitchPsiii_param_0,
	.param .u32 _Z23blocked_FW_phase2_pitchPsiii_param_1,
	.param .u32 _Z23blocked_FW_phase2_pitchPsiii_param_2,
	.param .u32 _Z23blocked_FW_phase2_pitchPsiii_param_3
)
{
	.reg .pred 	%p<22>;
	.reg .b16 	%rs<47>;
	.reg .b32 	%r<123>;
	.reg .b64 	%rd<21>;

	ld.param.u64 	%rd5, [_Z23blocked_FW_phase2_pitchPsiii_param_0];
	ld.param.u32 	%r61, [_Z23blocked_FW_phase2_pitchPsiii_param_1];
	ld.param.u32 	%r62, [_Z23blocked_FW_phase2_pitchPsiii_param_2];
	ld.param.u32 	%r63, [_Z23blocked_FW_phase2_pitchPsiii_param_3];
	mov.u32 	%r1, %ctaid.x;
	setp.eq.s32 	%p1, %r1, %r62;
	@%p1 bra 	$L__BB7_36;
	cvta.to.global.u64 	%rd6, %rd5;
	mov.u32 	%r2, %tid.x;
	mov.u32 	%r3, %tid.y;
	mul.lo.s32 	%r4, %r63, %r63;
	shl.b32 	%r64, %r4, 1;
	mov.u32 	%r65, lmem;
	mul.lo.s32 	%r66, %r63, %r1;
	mul.lo.s32 	%r67, %r66, %r61;
	cvt.s64.s32 	%rd7, %r67;
	mul.lo.s32 	%r68, %r63, %r62;
	cvt.s64.s32 	%rd8, %r68;
	mul.lo.s32 	%r69, %r61, %r3;
	cvt.s64.s32 	%rd9, %r69;
	add.s64 	%rd10, %rd8, %rd9;
	add.s64 	%rd11, %rd10, %rd7;
	add.s64 	%rd12, %rd6, %rd11;
	mul.lo.s32 	%r70, %r68, %r61;
	cvt.s64.s32 	%rd13, %r70;
	add.s64 	%rd14, %rd10, %rd13;
	add.s64 	%rd15, %rd6, %rd14;
	cvt.s64.s32 	%rd16, %r66;
	add.s64 	%rd17, %rd16, %rd9;
	add.s64 	%rd18, %rd17, %rd13;
	add.s64 	%rd1, %rd6, %rd18;
	mul.wide.u32 	%rd19, %r2, 2;
	add.s64 	%rd2, %rd12, %rd19;
	ld.global.u16 	%rs11, [%rd2];
	mul.lo.s32 	%r5, %r63, %r3;
	add.s32 	%r71, %r5, %r2;
	shl.b32 	%r72, %r71, 1;
	add.s32 	%r6, %r65, %r72;
	st.shared.u16 	[%r6], %rs11;
	add.s64 	%rd3, %rd15, %rd19;
	ld.global.u16 	%rs12, [%rd3];
	add.s32 	%r7, %r6, %r64;
	st.shared.u16 	[%r7], %rs12;
	bar.sync 	0;
	setp.lt.s32 	%p2, %r63, 1;
	@%p2 bra 	$L__BB7_18;
	and.b32  	%r8, %r63, 3;
	setp.lt.u32 	%p3, %r63, 4;
	mov.b32 	%r112, 0;
	@%p3 bra 	$L__BB7_13;
	and.b32  	%r112, %r63, 2147483644;
	neg.s32 	%r111, %r112;
	shl.b32 	%r74, %r63, 1;
	add.s32 	%r75, %r74, 2;
	mul.lo.s32 	%r11, %r63, %r75;
	shl.b32 	%r76, %r2, 1;
	add.s32 	%r110, %r65, %r76;
	shl.b32 	%r13, %r63, 3;
	add.s32 	%r78, %r74, 4;
	mul.lo.s32 	%r14, %r63, %r78;
	add.s32 	%r79, %r74, 6;
	mul.lo.s32 	%r15, %r63, %r79;
	shl.b32 	%r80, %r5, 1;
	add.s32 	%r81, %r80, %r65;
	add.s32 	%r109, %r81, 4;
$L__BB7_4:
	ld.shared.u16 	%rs13, [%r109+-4];
	add.s32 	%r82, %r110, %r64;
	ld.shared.u16 	%rs14, [%r82];
	add.s16 	%rs1, %rs14, %rs13;
	ld.shared.u16 	%rs15, [%r6];
	setp.le.s16 	%p4, %rs15, %rs1;
	@%p4 bra 	$L__BB7_6;
	st.shared.u16 	[%r6], %rs1;
$L__BB7_6:
	bar.sync 	0;
	ld.shared.u16 	%rs16, [%r109+-2];
	add.s32 	%r83, %r110, %r11;
	ld.shared.u16 	%rs17, [%r83];
	add.s16 	%rs2, %rs17, %rs16;
	ld.shared.u16 	%rs18, [%r6];
	setp.le.s16 	%p5, %rs18, %rs2;
	@%p5 bra 	$L__BB7_8;
	st.shared.u16 	[%r6], %rs2;
$L__BB7_8:
	bar.sync 	0;
	ld.shared.u16 	%rs19, [%r109];
	add.s32 	%r84, %r110, %r14;
	ld.shared.u16 	%rs20, [%r84];
	add.s16 	%rs3, %rs20, %rs19;
	ld.shared.u16 	%rs21, [%r6];
	setp.le.s16 	%p6, %rs21, %rs3;
	@%p6 bra 	$L__BB7_10;
	st.shared.u16 	[%r6], %rs3;
$L__BB7_10:
	bar.sync 	0;
	ld.shared.u16 	%rs22, [%r109+2];
	add.s32 	%r85, %r110, %r15;
	ld.shared.u16 	%rs23, [%r85];
	add.s16 	%rs4, %rs23, %rs22;
	ld.shared.u16 	%rs24, [%r6];
	setp.le.s16 	%p7, %rs24, %rs4;
	@%p7 bra 	$L__BB7_12;
	st.shared.u16 	[%r6], %rs4;
$L__BB7_12:
	bar.sync 	0;
	add.s32 	%r111, %r111, 4;
	add.s32 	%r110, %r110, %r13;
	add.s32 	%r109, %r109, 8;
	setp.ne.s32 	%p8, %r111, 0;
	@%p8 bra 	$L__BB7_4;
$L__BB7_13:
	setp.eq.s32 	%p9, %r8, 0;
	@%p9 bra 	$L__BB7_18;
	mad.lo.s32 	%r87, %r112, %r63, %r2;
	shl.b32 	%r88, %r87, 1;
	add.s32 	%r89, %r64, %r88;
	add.s32 	%r115, %r65, %r89;
	shl.b32 	%r26, %r63, 1;
	add.s32 	%r91, %r112, %r5;
	shl.b32 	%r92, %r91, 1;
	add.s32 	%r114, %r65, %r92;
	neg.s32 	%r113, %r8;
$L__BB7_15:
	.pragma "nounroll";
	ld.shared.u16 	%rs25, [%r114];
	ld.shared.u16 	%rs26, [%r115];
	add.s16 	%rs5, %rs26, %rs25;
	ld.shared.u16 	%rs27, [%r6];
	setp.le.s16 	%p10, %rs27, %rs5;
	@%p10 bra 	$L__BB7_17;
	st.shared.u16 	[%r6], %rs5;
$L__BB7_17:
	bar.sync 	0;
	add.s32 	%r115, %r115, %r26;
	add.s32 	%r114, %r114, 2;
	add.s32 	%r113, %r113, 1;
	setp.ne.s32 	%p11, %r113, 0;
	@%p11 bra 	$L__BB7_15;
$L__BB7_18:
	setp.lt.s32 	%p12, %r63, 1;
	bar.sync 	0;
	ld.shared.u16 	%rs28, [%r6];
	st.global.u16 	[%rd2], %rs28;
	add.s64 	%rd4, %rd1, %rd19;
	ld.global.u16 	%rs29, [%rd4];
	st.shared.u16 	[%r6], %rs29;
	ld.global.u16 	%rs30, [%rd3];
	st.shared.u16 	[%r7], %rs30;
	bar.sync 	0;
	@%p12 bra 	$L__BB7_35;
	and.b32  	%r35, %r63, 3;
	setp.lt.u32 	%p13, %r63, 4;
	mov.b32 	%r119, 0;
	@%p13 bra 	$L__BB7_30;
	and.b32  	%r119, %r63, 2147483644;
	neg.s32 	%r118, %r119;
	shl.b32 	%r38, %r63, 1;
	shl.b32 	%r94, %r2, 1;
	add.s32 	%r117, %r65, %r94;
	shl.b32 	%r40, %r63, 3;
	shl.b32 	%r41, %r63, 2;
	mul.lo.s32 	%r42, %r63, 6;
	shl.b32 	%r96, %r3, 1;
	add.s32 	%r97, %r96, %r38;
	mad.lo.s32 	%r98, %r63, %r97, %r65;
	add.s32 	%r116, %r98, 4;
$L__BB7_21:
	ld.shared.u16 	%rs31, [%r116+-4];
	ld.shared.u16 	%rs32, [%r117];
	add.s16 	%rs6, %rs32, %rs31;
	ld.shared.u16 	%rs33, [%r6];
	setp.le.s16 	%p14, %rs33, %rs6;
	@%p14 bra 	$L__BB7_23;
	st.shared.u16 	[%r6], %rs6;
$L__BB7_23:
	bar.sync 	0;
	ld.shared.u16 	%rs34, [%r116+-2];
	add.s32 	%r99, %r117, %r38;
	ld.shared.u16 	%rs35, [%r99];
	add.s16 	%rs7, %rs35, %rs34;
	ld.shared.u16 	%rs36, [%r6];
	setp.le.s16 	%p15, %rs36, %rs7;
	@%p15 bra 	$L__BB7_25;
	st.shared.u16 	[%r6], %rs7;
$L__BB7_25:
	bar.sync 	0;
	ld.shared.u16 	%rs37, [%r116];
	add.s32 	%r100, %r117, %r41;
	ld.shared.u16 	%rs38, [%r100];
	add.s16 	%rs8, %rs38, %rs37;
	ld.shared.u16 	%rs39, [%r6];
	setp.le.s16 	%p16, %rs39, %rs8;
	@%p16 bra 	$L__BB7_27;
	st.shared.u16 	[%r6], %rs8;
$L__BB7_27:
	bar.sync 	0;
	ld.shared.u16 	%rs40, [%r116+2];
	add.s32 	%r101, %r117, %r42;
	ld.shared.u16 	%rs41, [%r101];
	add.s16 	%rs9, %rs41, %rs40;
	ld.shared.u16 	%rs42, [%r6];
	setp.le.s16 	%p17, %rs42, %rs9;
	@%p17 bra 	$L__BB7_29;
	st.shared.u16 	[%r6], %rs9;
$L__BB7_29:
	bar.sync 	0;
	add.s32 	%r118, %r118, 4;
	add.s32 	%r117, %r117, %r40;
	add.s32 	%r116, %r116, 8;
	setp.ne.s32 	%p18, %r118, 0;
	@%p18 bra 	$L__BB7_21;
$L__BB7_30:
	setp.eq.s32 	%p19, %r35, 0;
	@%p19 bra 	$L__BB7_35;
	mad.lo.s32 	%r102, %r119, %r63, %r2;
	shl.b32 	%r103, %r102, 1;
	add.s32 	%r122, %r65, %r103;
	shl.b32 	%r52, %r63, 1;
	add.s32 	%r106, %r119, %r5;
	shl.b32 	%r107, %r106, 1;
	add.s32 	%r108, %r64, %r107;
	add.s32 	%r121, %r65, %r108;
	neg.s32 	%r120, %r35;
$L__BB7_32:
	.pragma "nounroll";
	ld.shared.u16 	%rs43, [%r121];
	ld.shared.u16 	%rs44, [%r122];
	add.s16 	%rs10, %rs44, %rs43;
	ld.shared.u16 	%rs45, [%r6];
	setp.le.s16 	%p20, %rs45, %rs10;
	@%p20 bra 	$L__BB7_34;
	st.shared.u16 	[%r6], %rs10;
$L__BB7_34:
	bar.sync 	0;
	add.s32 	%r122, %r122, %r52;
	add.s32 	%r121, %r121, 2;
	add.s32 	%r120, %r120, 1;
	setp.ne.s32 	%p21, %r120, 0;
	@%p21 bra 	$L__BB7_32;
$L__BB7_35:
	bar.sync 	0;
	ld.shared.u16 	%rs46, [%r6];
	st.global.u16 	[%rd4], %rs46;
$L__BB7_36:
	ret;

}
	// .globl	_Z17blocked_FW_phase3Psiii
.visible .entry _Z17blocked_FW_phase3Psiii(
	.param .u64 .ptr .align 1 _Z17blocked_FW_phase3Psiii_param_0,
	.param .u32 _Z17blocked_FW_phase3Psiii_param_1,
	.param .u32 _Z17blocked_FW_phase3Psiii_param_2,
	.param .u32 _Z17blocked_FW_phase3Psiii_param_3
)
{
	.reg .pred 	%p<14>;
	.reg .b16 	%rs<25>;
	.reg .b32 	%r<84>;
	.reg .b64 	%rd<9>;

	ld.param.u64 	%rd2, [_Z17blocked_FW_phase3Psiii_param_0];
	ld.param.u32 	%r35, [_Z17blocked_FW_phase3Psiii_param_1];
	ld.param.u32 	%r36, [_Z17blocked_FW_phase3Psiii_param_2];
	ld.param.u32 	%r37, [_Z17blocked_FW_phase3Psiii_param_3];
	mov.u32 	%r1, %ctaid.y;
	mov.u32 	%r2, %ctaid.x;
	setp.eq.s32 	%p1, %r1, %r36;
	setp.eq.s32 	%p2, %r2, %r36;
	and.pred  	%p3, %p1, %p2;
	@%p3 bra 	$L__BB8_19;
	cvta.to.global.u64 	%rd3, %rd2;
	mov.u32 	%r3, %tid.x;
	mov.u32 	%r4, %tid.y;
	mul.lo.s32 	%r5, %r37, %r37;
	shl.b32 	%r38, %r5, 1;
	mov.u32 	%r39, lmem;
	mul.lo.s32 	%r40, %r35, %r1;
	mul.lo.s32 	%r41, %r40, %r37;
	mad.lo.s32 	%r42, %r35, %r4, %r3;
	mad.lo.s32 	%r43, %r37, %r2, %r42;
	add.s32 	%r44, %r43, %r41;
	mul.wide.s32 	%rd4, %r44, 2;
	add.s64 	%rd1, %rd3, %rd4;
	ld.global.u16 	%rs6, [%rd1];
	mul.lo.s32 	%r6, %r37, %r4;
	add.s32 	%r45, %r6, %r3;
	shl.b32 	%r46, %r45, 1;
	add.s32 	%r7, %r39, %r46;
	st.shared.u16 	[%r7], %rs6;
	mul.lo.s32 	%r47, %r37, %r36;
	add.s32 	%r48, %r47, %r42;
	add.s32 	%r49, %r48, %r41;
	mul.wide.s32 	%rd5, %r49, 2;
	add.s64 	%rd6, %rd3, %rd5;
	ld.global.u16 	%rs7, [%rd6];
	add.s32 	%r50, %r7, %r38;
	st.shared.u16 	[%r50], %rs7;
	mad.lo.s32 	%r51, %r47, %r35, %r43;
	mul.wide.s32 	%rd7, %r51, 2;
	add.s64 	%rd8, %rd3, %rd7;
	ld.global.u16 	%rs8, [%rd8];
	add.s32 	%r52, %r50, %r38;
	st.shared.u16 	[%r52], %rs8;
	bar.sync 	0;
	setp.lt.s32 	%p4, %r37, 1;
	@%p4 bra 	$L__BB8_18;
	and.b32  	%r8, %r37, 3;
	setp.lt.u32 	%p5, %r37, 4;
	mov.b32 	%r80, 0;
	@%p5 bra 	$L__BB8_13;
	and.b32  	%r80, %r37, 2147483644;
	neg.s32 	%r79, %r80;
	shl.b32 	%r54, %r37, 2;
	or.b32  	%r55, %r54, 2;
	mul.lo.s32 	%r11, %r37, %r55;
	shl.b32 	%r56, %r3, 1;
	add.s32 	%r78, %r39, %r56;
	shl.b32 	%r13, %r37, 3;
	add.s32 	%r58, %r54, 4;
	mul.lo.s32 	%r14, %r37, %r58;
	add.s32 	%r59, %r54, 6;
	mul.lo.s32 	%r15, %r37, %r59;
	shl.b32 	%r16, %r5, 2;
	shl.b32 	%r60, %r4, 1;
	shl.b32 	%r61, %r37, 1;
	add.s32 	%r62, %r60, %r61;
	mad.lo.s32 	%r63, %r37, %r62, %r39;
	add.s32 	%r77, %r63, 4;
$L__BB8_4:
	ld.shared.u16 	%rs9, [%r77+-4];
	add.s32 	%r64, %r78, %r16;
	ld.shared.u16 	%rs10, [%r64];
	add.s16 	%rs1, %rs10, %rs9;
	ld.shared.u16 	%rs11, [%r7];
	setp.le.s16 	%p6, %rs11, %rs1;
	@%p6 bra 	$L__BB8_6;
	st.shared.u16 	[%r7], %rs1;
$L__BB8_6:
	bar.sync 	0;
	ld.shared.u16 	%rs12, [%r77+-2];
	add.s32 	%r65, %r78, %r11;
	ld.shared.u16 	%rs13, [%r65];
	add.s16 	%rs2, %rs13, %rs12;
	ld.shared.u16 	%rs14, [%r7];
	setp.le.s16 	%p7, %rs14, %rs2;
	@%p7 bra 	$L__BB8_8;
	st.shared.u16 	[%r7], %rs2;
$L__BB8_8:
	bar.sync 	0;
	ld.shared.u16 	%rs15, [%r77];
	add.s32 	%r66, %r78, %r14;
	ld.shared.u16 	%rs16, [%r66];
	add.s16 	%rs3, %rs16, %rs15;
	ld.shared.u16 	%rs17, [%r7];
	setp.le.s16 	%p8, %rs17, %rs3;
	@%p8 bra 	$L__BB8_10;
	st.shared.u16 	[%r7], %rs3;
$L__BB8_10:
	bar.sync 	0;
	ld.shared.u16 	%rs18, [%r77+2];
	add.s32 	%r67, %r78, %r15;
	ld.shared.u16 	%rs19, [%r67];
	add.s16 	%rs4, %rs19, %rs18;
	ld.shared.u16 	%rs20, [%r7];
	setp.le.s16 	%p9, %rs20, %rs4;
	@%p9 bra 	$L__BB8_12;
	st.shared.u16 	[%r7], %rs4;
$L__BB8_12:
	bar.sync 	0;
	add.s32 	%r79, %r79, 4;
	add.s32 	%r78, %r78, %r13;
	add.s32 	%r77, %r77, 8;
	setp.ne.s32 	%p10, %r79, 0;
	@%p10 bra 	$L__BB8_4;
$L__BB8_13:
	setp.eq.s32 	%p11, %r8, 0;
	@%p11 bra 	$L__BB8_18;
	shl.b32 	%r68, %r5, 2;
	mad.lo.s32 	%r69, %r80, %r37, %r3;
	shl.b32 	%r70, %r69, 1;
	add.s32 	%r71, %r68, %r70;
	add.s32 	%r83, %r39, %r71;
	shl.b32 	%r26, %r37, 1;
	add.s32 	%r74, %r80, %r6;
	shl.b32 	%r75, %r74, 1;
	add.s32 	%r76, %r38, %r75;
	add.s32 	%r82, %r39, %r76;
	neg.s32 	%r81, %r8;
$L__BB8_15:
	.pragma "nounroll";
	ld.shared.u16 	%rs21, [%r82];
	ld.shared.u16 	%rs22, [%r83];
	add.s16 	%rs5, %rs22, %rs21;
	ld.shared.u16 	%rs23, [%r7];
	setp.le.s16 	%p12, %rs23, %rs5;
	@%p12 bra 	$L__BB8_17;
	st.shared.u16 	[%r7], %rs5;
$L__BB8_17:
	bar.sync 	0;
	add.s32 	%r83, %r83, %r26;
	add.s32 	%r82, %r82, 2;
	add.s32 	%r81, %r81, 1;
	setp.ne.s32 	%p13, %r81, 0;
	@%p13 bra 	$L__BB8_15;
$L__BB8_18:
	bar.sync 	0;
	ld.shared.u16 	%rs24, [%r7];
	st.global.u16 	[%rd1], %rs24;
$L__BB8_19:
	ret;

}
	// .globl	_Z23blocked_FW_phase3_pitchPsiii
.visible .entry _Z23blocked_FW_phase3_pitchPsiii(
	.param .u64 .ptr .align 1 _Z23blocked_FW_phase3_pitchPsiii_param_0,
	.param .u32 _Z23blocked_FW_phase3_pitchPsiii_param_1,
	.param .u32 _Z23blocked_FW_phase3_pitchPsiii_param_2,
	.param .u32 _Z23blocked_FW_phase3_pitchPsiii_param_3
)
{
	.reg .pred 	%p<14>;
	.reg .b16 	%rs<25>;
	.reg .b32 	%r<81>;
	.reg .b64 	%rd<20>;

	ld.param.u64 	%rd2, [_Z23blocked_FW_phase3_pitchPsiii_param_0];
	ld.param.u32 	%r35, [_Z23blocked_FW_phase3_pitchPsiii_param_1];
	ld.param.u32 	%r36, [_Z23blocked_FW_phase3_pitchPsiii_param_2];
	ld.param.u32 	%r37, [_Z23blocked_FW_phase3_pitchPsiii_param_3];
	mov.u32 	%r1, %ctaid.y;
	mov.u32 	%r2, %ctaid.x;
	setp.eq.s32 	%p1, %r1, %r36;
	setp.eq.s32 	%p2, %r2, %r36;
	and.pred  	%p3, %p1, %p2;
	@%p3 bra 	$L__BB9_19;
	cvta.to.global.u64 	%rd3, %rd2;
	mov.u32 	%r3, %tid.x;
	mov.u32 	%r4, %tid.y;
	mul.lo.s32 	%r5, %r37, %r37;
	shl.b32 	%r38, %r5, 1;
	mov.u32 	%r39, lmem;
	mul.lo.s32 	%r40, %r35, %r1;
	mul.lo.s32 	%r41, %r40, %r37;
	cvt.s64.s32 	%rd4, %r41;
	mul.lo.s32 	%r42, %r37, %r2;
	cvt.s64.s32 	%rd5, %r42;
	mul.lo.s32 	%r43, %r35, %r4;
	cvt.s64.s32 	%rd6, %r43;
	add.s64 	%rd7, %rd5, %rd6;
	add.s64 	%rd8, %rd7, %rd4;
	add.s64 	%rd9, %rd3, %rd8;
	mul.lo.s32 	%r44, %r37, %r36;
	cvt.s64.s32 	%rd10, %r44;
	add.s64 	%rd11, %rd10, %rd6;
	add.s64 	%rd12, %rd11, %rd4;
	add.s64 	%rd13, %rd3, %rd12;
	mul.lo.s32 	%r45, %r44, %r35;
	cvt.s64.s32 	%rd14, %r45;
	add.s64 	%rd15, %rd7, %rd14;
	add.s64 	%rd16, %rd3, %rd15;
	mul.wide.u32 	%rd17, %r3, 2;
	add.s64 	%rd1, %rd9, %rd17;
	ld.global.u16 	%rs6, [%rd1];
	mul.lo.s32 	%r6, %r37, %r4;
	add.s32 	%r46, %r6, %r3;
	shl.b32 	%r47, %r46, 1;
	add.s32 	%r7, %r39, %r47;
	st.shared.u16 	[%r7], %rs6;
	add.s64 	%rd18, %rd13, %rd17;
	ld.global.u16 	%rs7, [%rd18];
	add.s32 	%r48, %r7, %r38;
	st.shared.u16 	[%r48], %rs7;
	add.s64 	%rd19, %rd16, %rd17;
	ld.global.u16 	%rs8, [%rd19];
	add.s32 	%r49, %r48, %r38;
	st.shared.u16 	[%r49], %rs8;
	bar.sync 	0;
	setp.lt.s32 	%p4, %r37, 1;
	@%p4 bra 	$L__BB9_18;
	and.b32  	%r8, %r37, 3;
	setp.lt.u32 	%p5, %r37, 4;
	mov.b32 	%r77, 0;
	@%p5 bra 	$L__BB9_13;
	and.b32  	%r77, %r37, 2147483644;
	neg.s32 	%r76, %r77;
	shl.b32 	%r51, %r37, 2;
	or.b32  	%r52, %r51, 2;
	mul.lo.s32 	%r11, %r37, %r52;
	shl.b32 	%r53, %r3, 1;
	add.s32 	%r75, %r39, %r53;
	shl.b32 	%r13, %r37, 3;
	add.s32 	%r55, %r51, 4;
	mul.lo.s32 	%r14, %r37, %r55;
	add.s32 	%r56, %r51, 6;
	mul.lo.s32 	%r15, %r37, %r56;
	shl.b32 	%r16, %r5, 2;
	shl.b32 	%r57, %r4, 1;
	shl.b32 	%r58, %r37, 1;
	add.s32 	%r59, %r57, %r58;
	mad.lo.s32 	%r60, %r37, %r59, %r39;
	add.s32 	%r74, %r60, 4;
$L__BB9_4:
	ld.shared.u16 	%rs9, [%r74+-4];
	add.s32 	%r61, %r75, %r16;
	ld.shared.u16 	%rs10, [%r61];
	add.s16 	%rs1, %rs10, %rs9;
	ld.shared.u16 	%rs11, [%r7];
	setp.le.s16 	%p6, %rs11, %rs1;
	@%p6 bra 	$L__BB9_6;
	st.shared.u16 	[%r7], %rs1;
$L__BB9_6:
	bar.sync 	0;
	ld.shared.u16 	%rs12, [%r74+-2];
	add.s32 	%r62, %r75, %r11;
	ld.shared.u16 	%rs13, [%r62];
	add.s16 	%rs2, %rs13, %rs12;
	ld.shared.u16 	%rs14, [%r7];
	setp.le.s16 	%p7, %rs14, %rs2;
	@%p7 bra 	$L__BB9_8;
	st.shared.u16 	[%r7], %rs2;
$L__BB9_8:
	bar.sync 	0;
	ld.shared.u16 	%rs15, [%r74];
	add.s32 	%r63, %r75, %r14;
	ld.shared.u16 	%rs16, [%r63];
	add.s16 	%rs3, %rs16, %rs15;
	ld.shared.u16 	%rs17, [%r7];
	setp.le.s16 	%p8, %rs17, %rs3;
	@%p8 bra 	$L__BB9_10;
	st.shared.u16 	[%r7], %rs3;
$L__BB9_10:
	bar.sync 	0;
	ld.shared.u16 	%rs18, [%r74+2];
	add.s32 	%r64, %r75, %r15;
	ld.shared.u16 	%rs19, [%r64];
	add.s16 	%rs4, %rs19, %rs18;
	ld.shared.u16 	%rs20, [%r7];
	setp.le.s16 	%p9, %rs20, %rs4;
	@%p9 bra 	$L__BB9_12;
	st.shared.u16 	[%r7], %rs4;
$L__BB9_12:
	bar.sync 	0;
	add.s32 	%r76, %r76, 4;
	add.s32 	%r75, %r75, %r13;
	add.s32 	%r74, %r74, 8;
	setp.ne.s32 	%p10, %r76, 0;
	@%p10 bra 	$L__BB9_4;
$L__BB9_13:
	setp.eq.s32 	%p11, %r8, 0;
	@%p11 bra 	$L__BB9_18;
	shl.b32 	%r65, %r5, 2;
	mad.lo.s32 	%r66, %r77, %r37, %r3;
	shl.b32 	%r67, %r66, 1;
	add.s32 	%r68, %r65, %r67;
	add.s32 	%r80, %r39, %r68;
	shl.b32 	%r26, %r37, 1;
	add.s32 	%r71, %r77, %r6;
	shl.b32 	%r72, %r71, 1;
	add.s32 	%r73, %r38, %r72;
	add.s32 	%r79, %r39, %r73;
	neg.s32 	%r78, %r8;
$L__BB9_15:
	.pragma "nounroll";
	ld.shared.u16 	%rs21, [%r79];
	ld.shared.u16 	%rs22, [%r80];
	add.s16 	%rs5, %rs22, %rs21;
	ld.shared.u16 	%rs23, [%r7];
	setp.le.s16 	%p12, %rs23, %rs5;
	@%p12 bra 	$L__BB9_17;
	st.shared.u16 	[%r7], %rs5;
$L__BB9_17:
	bar.sync 	0;
	add.s32 	%r80, %r80, %r26;
	add.s32 	%r79, %r79, 2;
	add.s32 	%r78, %r78, 1;
	setp.ne.s32 	%p13, %r78, 0;
	@%p13 bra 	$L__BB9_15;
$L__BB9_18:
	bar.sync 	0;
	ld.shared.u16 	%rs24, [%r7];
	st.global.u16 	[%rd1], %rs24;
$L__BB9_19:
	ret;

}


// ===== COMPILED SASS (sm_100) =====

	.target	sm_100

	.elftype	@"ET_EXEC"


//--------------------- .note.nv.tkinfo           --------------------------
	.section	.note.nv.tkinfo,"",@"SHT_NOTE"
	.sectionflags	@"SHF_NOTE_NV_TKINFO"
	.tkinfo
        /*0018*/ 	.word	0x00000002
        /*0030*/ 	.string	""
        /*0030*/ 	.string	"ptxas"
        /*0030*/ 	.string	"Cuda compilation tools, release 13.0, V13.0.88"
        /*0030*/ 	.string	"Build cuda_13.0.r13.0/compiler.36424714_0"
        /*0030*/ 	.string	"-arch sm_100 -m 64 "



//--------------------- .note.nv.cuinfo           --------------------------
	.section	.note.nv.cuinfo,"",@"SHT_NOTE"
	.sectionflags	@"SHF_NOTE_NV_CUINFO"
        /*0018*/ 	.short	0x0002
        /*001a*/ 	.short	0x0064
        /*001c*/ 	.short	0x0082
	.zero		2


//--------------------- .nv.info                  --------------------------
	.section	.nv.info,"",@"SHT_CUDA_INFO"
	.align	4


	//----- nvinfo : EIATTR_REGCOUNT
	.align		4
        /*0000*/ 	.byte	0x04, 0x2f
        /*0002*/ 	.short	(.L_1 - .L_0)
	.align		4
.L_0:
        /*0004*/ 	.word	index@(_Z16FW_simple_kernelPsii)
        /*0008*/ 	.word	0x0000000c


	//----- nvinfo : EIATTR_FRAME_SIZE
	.align		4
.L_1:
        /*000c*/ 	.byte	0x04, 0x11
        /*000e*/ 	.short	(.L_3 - .L_2)
	.align		4
.L_2:
        /*0010*/ 	.word	index@(_Z16FW_simple_kernelPsii)
        /*0014*/ 	.word	0x00000000


	//----- nvinfo : EIATTR_REGCOUNT
	.align		4
.L_3:
        /*0018*/ 	.byte	0x04, 0x2f
        /*001a*/ 	.short	(.L_5 - .L_4)
	.align		4
.L_4:
        /*001c*/ 	.word	index@(_Z22FW_simple_kernel_pitchPsiii)
        /*0020*/ 	.word	0x0000000c


	//----- nvinfo : EIATTR_FRAME_SIZE
	.align		4
.L_5:
        /*0024*/ 	.byte	0x04, 0x11
        /*0026*/ 	.short	(.L_7 - .L_6)
	.align		4
.L_6:
        /*0028*/ 	.word	index@(_Z22FW_simple_kernel_pitchPsiii)
        /*002c*/ 	.word	0x00000000


	//----- nvinfo : EIATTR_REGCOUNT
	.align		4
.L_7:
        /*0030*/ 	.byte	0x04, 0x2f
        /*0032*/ 	.short	(.L_9 - .L_8)
	.align		4
.L_8:
        /*0034*/ 	.word	index@(_Z28FW_simple_kernel_vectorized2P6short2ii)
        /*0038*/ 	.word	0x00000010


	//----- nvinfo : EIATTR_FRAME_SIZE
	.align		4
.L_9:
        /*003c*/ 	.byte	0x04, 0x11
        /*003e*/ 	.short	(.L_11 - .L_10)
	.align		4
.L_10:
        /*0040*/ 	.word	index@(_Z28FW_simple_kernel_vectorized2P6short2ii)
        /*0044*/ 	.word	0x00000000


	//----- nvinfo : EIATTR_REGCOUNT
	.align		4
.L_11:
        /*0048*/ 	.byte	0x04, 0x2f
        /*004a*/ 	.short	(.L_13 - .L_12)
	.align		4
.L_12:
        /*004c*/ 	.word	index@(_Z28FW_simple_kernel_vectorized4P6short4ii)
        /*0050*/ 	.word	0x00000011


	//----- nvinfo : EIATTR_FRAME_SIZE
	.align		4
.L_13:
        /*0054*/ 	.byte	0x04, 0x11
        /*0056*/ 	.short	(.L_15 - .L_14)
	.align		4
.L_14:
        /*0058*/ 	.word	index@(_Z28FW_simple_kernel_vectorized4P6short4ii)
        /*005c*/ 	.word	0x00000000


	//----- nvinfo : EIATTR_REGCOUNT
	.align		4
.L_15:
        /*0060*/ 	.byte	0x04, 0x2f
        /*0062*/ 	.short	(.L_17 - .L_16)
	.align		4
.L_16:
        /*0064*/ 	.word	index@(_Z17blocked_FW_phase1Psiii)
        /*0068*/ 	.word	0x00000016


	//----- nvinfo : EIATTR_FRAME_SIZE
	.align		4
.L_17:
        /*006c*/ 	.byte	0x04, 0x11
        /*006e*/ 	.short	(.L_19 - .L_18)
	.align		4
.L_18:
        /*0070*/ 	.word	index@(_Z17blocked_FW_phase1Psiii)
        /*0074*/ 	.word	0x00000000


	//----- nvinfo : EIATTR_REGCOUNT
	.align		4
.L_19:
        /*0078*/ 	.byte	0x04, 0x2f
        /*007a*/ 	.short	(.L_21 - .L_20)
	.align		4
.L_20:
        /*007c*/ 	.word	index@(_Z23blocked_FW_phase1_pitchPsiii)
        /*0080*/ 	.word	0x00000014


	//----- nvinfo : EIATTR_FRAME_SIZE
	.align		4
.L_21:
        /*0084*/ 	.byte	0x04, 0x11
        /*0086*/ 	.short	(.L_23 - .L_22)
	.align		4
.L_22:
        /*0088*/ 	.word	index@(_Z23blocked_FW_phase1_pitchPsiii)
        /*008c*/ 	.word	0x00000000


	//----- nvinfo : EIATTR_REGCOUNT
	.align		4
.L_23:
        /*0090*/ 	.byte	0x04, 0x2f
        /*0092*/ 	.short	(.L_25 - .L_24)
	.align		4
.L_24:
        /*0094*/ 	.word	index@(_Z17blocked_FW_phase2Psiii)
        /*0098*/ 	.word	0x00000020


	//----- nvinfo : EIATTR_FRAME_SIZE
	.align		4
.L_25:
        /*009c*/ 	.byte	0x04, 0x11
        /*009e*/ 	.short	(.L_27 - .L_26)
	.align		4
.L_26:
        /*00a0*/ 	.word	index@(_Z17blocked_FW_phase2Psiii)
        /*00a4*/ 	.word	0x00000000


	//----- nvinfo : EIATTR_REGCOUNT
	.align		4
.L_27:
        /*00a8*/ 	.byte	0x04, 0x2f
        /*00aa*/ 	.short	(.L_29 - .L_28)
	.align		4
.L_28:
        /*00ac*/ 	.word	index@(_Z23blocked_FW_phase2_pitchPsiii)
        /*00b0*/ 	.word	0x00000020


	//----- nvinfo : EIATTR_FRAME_SIZE
	.align		4
.L_29:
        /*00b4*/ 	.byte	0x04, 0x11
        /*00b6*/ 	.short	(.L_31 - .L_30)
	.align		4
.L_30:
        /*00b8*/ 	.word	index@(_Z23blocked_FW_phase2_pitchPsiii)
        /*00bc*/ 	.word	0x00000000


	//----- nvinfo : EIATTR_REGCOUNT
	.align		4
.L_31:
        /*00c0*/ 	.byte	0x04, 0x2f
        /*00c2*/ 	.short	(.L_33 - .L_32)
	.align		4
.L_32:
        /*00c4*/ 	.word	index@(_Z17blocked_FW_phase3Psiii)
        /*00c8*/ 	.word	0x0000001b


	//----- nvinfo : EIATTR_FRAME_SIZE
	.align		4
.L_33:
        /*00cc*/ 	.byte	0x04, 0x11
        /*00ce*/ 	.short	(.L_35 - .L_34)
	.align		4
.L_34:
        /*00d0*/ 	.word	index@(_Z17blocked_FW_phase3Psiii)
        /*00d4*/ 	.word	0x00000000


	//----- nvinfo : EIATTR_REGCOUNT
	.align		4
.L_35:
        /*00d8*/ 	.byte	0x04, 0x2f
        /*00da*/ 	.short	(.L_37 - .L_36)
	.align		4
.L_36:
        /*00dc*/ 	.word	index@(_Z23blocked_FW_phase3_pitchPsiii)
        /*00e0*/ 	.word	0x0000001b


	//----- nvinfo : EIATTR_FRAME_SIZE
	.align		4
.L_37:
        /*00e4*/ 	.byte	0x04, 0x11
        /*00e6*/ 	.short	(.L_39 - .L_38)
	.align		4
.L_38:
        /*00e8*/ 	.word	index@(_Z23blocked_FW_phase3_pitchPsiii)
        /*00ec*/ 	.word	0x00000000


	//----- nvinfo : EIATTR_MIN_STACK_SIZE
	.align		4
.L_39:
        /*00f0*/ 	.byte	0x04, 0x12
        /*00f2*/ 	.short	(.L_41 - .L_40)
	.align		4
.L_40:
        /*00f4*/ 	.word	index@(_Z23blocked_FW_phase3_pitchPsiii)
        /*00f8*/ 	.word	0x00000000


	//----- nvinfo : EIATTR_MIN_STACK_SIZE
	.align		4
.L_41:
        /*00fc*/ 	.byte	0x04, 0x12
        /*00fe*/ 	.short	(.L_43 - .L_42)
	.align		4
.L_42:
        /*0100*/ 	.word	index@(_Z17blocked_FW_phase3Psiii)
        /*0104*/ 	.word	0x00000000


	//----- nvinfo : EIATTR_MIN_STACK_SIZE
	.align		4
.L_43:
        /*0108*/ 	.byte	0x04, 0x12
        /*010a*/ 	.short	(.L_45 - .L_44)
	.align		4
.L_44:
        /*010c*/ 	.word	index@(_Z23blocked_FW_phase2_pitchPsiii)
        /*0110*/ 	.word	0x00000000


	//----- nvinfo : EIATTR_MIN_STACK_SIZE
	.align		4
.L_45:
        /*0114*/ 	.byte	0x04, 0x12
        /*0116*/ 	.short	(.L_47 - .L_46)
	.align		4
.L_46:
        /*0118*/ 	.word	index@(_Z17blocked_FW_phase2Psiii)
        /*011c*/ 	.word	0x00000000


	//----- nvinfo : EIATTR_MIN_STACK_SIZE
	.align		4
.L_47:
        /*0120*/ 	.byte	0x04, 0x12
        /*0122*/ 	.short	(.L_49 - .L_48)
	.align		4
.L_48:
        /*0124*/ 	.word	index@(_Z23blocked_FW_phase1_pitchPsiii)
        /*0128*/ 	.word	0x00000000


	//----- nvinfo : EIATTR_MIN_STACK_SIZE
	.align		4
.L_49:
        /*012c*/ 	.byte	0x04, 0x12
        /*012e*/ 	.short	(.L_51 - .L_50)
	.align		4
.L_50:
        /*0130*/ 	.word	index@(_Z17blocked_FW_phase1Psiii)
        /*0134*/ 	.word	0x00000000


	//----- nvinfo : EIATTR_MIN_STACK_SIZE
	.align		4
.L_51:
        /*0138*/ 	.byte	0x04, 0x12
        /*013a*/ 	.short	(.L_53 - .L_52)
	.align		4
.L_52:
        /*013c*/ 	.word	index@(_Z28FW_simple_kernel_vectorized4P6short4ii)
        /*0140*/ 	.word	0x00000000


	//----- nvinfo : EIATTR_MIN_STACK_SIZE
	.align		4
.L_53:
        /*0144*/ 	.byte	0x04, 0x12
        /*0146*/ 	.short	(.L_55 - .L_54)
	.align		4
.L_54:
        /*0148*/ 	.word	index@(_Z28FW_simple_kernel_vectorized2P6short2ii)
        /*014c*/ 	.word	0x00000000


	//----- nvinfo : EIATTR_MIN_STACK_SIZE
	.align		4
.L_55:
        /*0150*/ 	.byte	0x04, 0x12
        /*0152*/ 	.short	(.L_57 - .L_56)
	.align		4
.L_56:
        /*0154*/ 	.word	index@(_Z22FW_simple_kernel_pitchPsiii)
        /*0158*/ 	.word	0x00000000


	//----- nvinfo : EIATTR_MIN_STACK_SIZE
	.align		4
.L_57:
        /*015c*/ 	.byte	0x04, 0x12
        /*015e*/ 	.short	(.L_59 - .L_58)
	.align		4
.L_58:
        /*0160*/ 	.word	index@(_Z16FW_simple_kernelPsii)
        /*0164*/ 	.word	0x00000000
.L_59:


//--------------------- .nv.compat                --------------------------
	.section	.nv.compat,"",@"SHT_CUDA_COMPAT_INFO"
	.align	4
        /*0000*/ 	.byte	0x02, 0x09, 0x00, 0x00, 0x02, 0x02, 0x01, 0x00, 0x02, 0x05, 0x05, 0x00, 0x03, 0x07, 0x01, 0x01
        /*0010*/ 	.byte	0x02, 0x03, 0x00, 0x00, 0x02, 0x06, 0x01, 0x00, 0x04, 0x0b, 0x08, 0x00, 0x09, 0x00, 0x00, 0x00
        /*0020*/ 	.byte	0x00, 0x00, 0x00, 0x00


//--------------------- .nv.info._Z23blocked_FW_phase3_pitchPsiii --------------------------
	.section	.nv.info._Z23blocked_FW_phase3_pitchPsiii,"",@"SHT_CUDA_INFO"
	.sectionflags	@""
	.align	4


	//----- nvinfo : EIATTR_CUDA_API_VERSION
	.align		4
        /*0000*/ 	.byte	0x04, 0x37
        /*0002*/ 	.short	(.L_61 - .L_60)
.L_60:
        /*0004*/ 	.word	0x00000082


	//----- nvinfo : EIATTR_KPARAM_INFO
	.align		4
.L_61:
        /*0008*/ 	.byte	0x04, 0x17
        /*000a*/ 	.short	(.L_63 - .L_62)
.L_62:
        /*000c*/ 	.word	0x00000000
        /*0010*/ 	.short	0x0003
        /*0012*/ 	.short	0x0010
        /*0014*/ 	.byte	0x00, 0xf0, 0x11, 0x00


	//----- nvinfo : EIATTR_KPARAM_INFO
	.align		4
.L_63:
        /*0018*/ 	.byte	0x04, 0x17
        /*001a*/ 	.short	(.L_65 - .L_64)
.L_64:
        /*001c*/ 	.word	0x00000000
        /*0020*/ 	.short	0x0002
        /*0022*/ 	.short	0x000c
        /*0024*/ 	.byte	0x00, 0xf0, 0x11, 0x00


	//----- nvinfo : EIATTR_KPARAM_INFO
	.align		4
.L_65:
        /*0028*/ 	.byte	0x04, 0x17
        /*002a*/ 	.short	(.L_67 - .L_66)
.L_66:
        /*002c*/ 	.word	0x00000000
        /*0030*/ 	.short	0x0001
        /*0032*/ 	.short	0x0008
        /*0034*/ 	.byte	0x00, 0xf0, 0x11, 0x00


	//----- nvinfo : EIATTR_KPARAM_INFO
	.align		4
.L_67:
        /*0038*/ 	.byte	0x04, 0x17
        /*003a*/ 	.short	(.L_69 - .L_68)
.L_68:
        /*003c*/ 	.word	0x00000000
        /*0040*/ 	.short	0x0000
        /*0042*/ 	.short	0x0000
        /*0044*/ 	.byte	0x00, 0xf5, 0x21, 0x00


	//----- nvinfo : EIATTR_SPARSE_MMA_MASK
	.align		4
.L_69:
        /*0048*/ 	.byte	0x03, 0x50
        /*004a*/ 	.short	0x0000


	//----- nvinfo : EIATTR_MAXREG_COUNT
	.align		4
        /*004c*/ 	.byte	0x03, 0x1b
        /*004e*/ 	.short	0x00ff


	//----- nvinfo : EIATTR_NUM_BARRIERS
	.align		4
        /*0050*/ 	.byte	0x02, 0x4c
        /*0052*/ 	.byte	0x01
	.zero		1


	//----- nvinfo : EIATTR_MERCURY_ISA_VERSION
	.align		4
        /*0054*/ 	.byte	0x03, 0x5f
        /*0056*/ 	.short	0x0101


	//----- nvinfo : EIATTR_VRC_CTA_INIT_COUNT
	.align		4
        /*0058*/ 	.byte	0x02, 0x4a
	.zero		1
	.zero		1


	//----- nvinfo : EIATTR_EXIT_INSTR_OFFSETS
	.align		4
        /*005c*/ 	.byte	0x04, 0x1c
        /*005e*/ 	.short	(.L_71 - .L_70)


	//   ....[0]....
.L_70:
        /*0060*/ 	.word	0x00000060


	//   ....[1]....
        /*0064*/ 	.word	0x000008f0


	//----- nvinfo : EIATTR_CBANK_PARAM_SIZE
	.align		4
.L_71:
        /*0068*/ 	.byte	0x03, 0x19
        /*006a*/ 	.short	0x0014


	//----- nvinfo : EIATTR_PARAM_CBANK
	.align		4
        /*006c*/ 	.byte	0x04, 0x0a
        /*006e*/ 	.short	(.L_73 - .L_72)
	.align		4
.L_72:
        /*0070*/ 	.word	index@(.nv.constant0._Z23blocked_FW_phase3_pitchPsiii)
        /*0074*/ 	.short	0x0380
        /*0076*/ 	.short	0x0014


	//----- nvinfo : EIATTR_SW_WAR
	.align		4
.L_73:
        /*0078*/ 	.byte	0x04, 0x36
        /*007a*/ 	.short	(.L_75 - .L_74)
.L_74:
        /*007c*/ 	.word	0x00000008
.L_75:


//--------------------- .nv.info._Z17blocked_FW_phase3Psiii --------------------------
	.section	.nv.info._Z17blocked_FW_phase3Psiii,"",@"SHT_CUDA_INFO"
	.sectionflags	@""
	.align	4


	//----- nvinfo : EIATTR_CUDA_API_VERSION
	.align		4
        /*0000*/ 	.byte	0x04, 0x37
        /*0002*/ 	.short	(.L_77 - .L_76)
.L_76:
        /*0004*/ 	.word	0x00000082


	//----- nvinfo : EIATTR_KPARAM_INFO
	.align		4
.L_77:
        /*0008*/ 	.byte	0x04, 0x17
        /*000a*/ 	.short	(.L_79 - .L_78)
.L_78:
        /*000c*/ 	.word	0x00000000
        /*0010*/ 	.short	0x0003
        /*0012*/ 	.short	0x0010
        /*0014*/ 	.byte	0x00, 0xf0, 0x11, 0x00


	//----- nvinfo : EIATTR_KPARAM_INFO
	.align		4
.L_79:
        /*0018*/ 	.byte	0x04, 0x17
        /*001a*/ 	.short	(.L_81 - .L_80)
.L_80:
        /*001c*/ 	.word	0x00000000
        /*0020*/ 	.short	0x0002
        /*0022*/ 	.short	0x000c
        /*0024*/ 	.byte	0x00, 0xf0, 0x11, 0x00


	//----- nvinfo : EIATTR_KPARAM_INFO
	.align		4
.L_81:
        /*0028*/ 	.byte	0x04, 0x17
        /*002a*/ 	.short	(.L_83 - .L_82)
.L_82:
        /*002c*/ 	.word	0x00000000
        /*0030*/ 	.short	0x0001
        /*0032*/ 	.short	0x0008
        /*0034*/ 	.byte	0x00, 0xf0, 0x11, 0x00


	//----- nvinfo : EIATTR_KPARAM_INFO
	.align		4
.L_83:
        /*0038*/ 	.byte	0x04, 0x17
        /*003a*/ 	.short	(.L_85 - .L_84)
.L_84:
        /*003c*/ 	.word	0x00000000
        /*0040*/ 	.short	0x0000
        /*0042*/ 	.short	0x0000
        /*0044*/ 	.byte	0x00, 0xf5, 0x21, 0x00


	//----- nvinfo : EIATTR_SPARSE_MMA_MASK
	.align		4
.L_85:
        /*0048*/ 	.byte	0x03, 0x50
        /*004a*/ 	.short	0x0000


	//----- nvinfo : EIATTR_MAXREG_COUNT
	.align		4
        /*004c*/ 	.byte	0x03, 0x1b
        /*004e*/ 	.short	0x00ff


	//----- nvinfo : EIATTR_NUM_BARRIERS
	.align		4
        /*0050*/ 	.byte	0x02, 0x4c
        /*0052*/ 	.byte	0x01
	.zero		1


	//----- nvinfo : EIATTR_MERCURY_ISA_VERSION
	.align		4
        /*0054*/ 	.byte	0x03, 0x5f
        /*0056*/ 	.short	0x0101


	//----- nvinfo : EIATTR_VRC_CTA_INIT_COUNT
	.align		4
        /*0058*/ 	.byte	0x02, 0x4a
	.zero		1
	.zero		1


	//----- nvinfo : EIATTR_EXIT_INSTR_OFFSETS
	.align		4
        /*005c*/ 	.byte	0x04, 0x1c
        /*005e*/ 	.short	(.L_87 - .L_86)


	//   ....[0]....
.L_86:
        /*0060*/ 	.word	0x00000060


	//   ....[1]....
        /*0064*/ 	.word	0x00000830


	//----- nvinfo : EIATTR_CBANK_PARAM_SIZE
	.align		4
.L_87:
        /*0068*/ 	.byte	0x03, 0x19
        /*006a*/ 	.short	0x0014


	//----- nvinfo : EIATTR_PARAM_CBANK
	.align		4
        /*006c*/ 	.byte	0x04, 0x0a
        /*006e*/ 	.short	(.L_89 - .L_88)
	.align		4
.L_88:
        /*0070*/ 	.word	index@(.nv.constant0._Z17blocked_FW_phase3Psiii)
        /*0074*/ 	.short	0x0380
        /*0076*/ 	.short	0x0014


	//----- nvinfo : EIATTR_SW_WAR
	.align		4
.L_89:
        /*0078*/ 	.byte	0x04, 0x36
        /*007a*/ 	.short	(.L_91 - .L_90)
.L_90:
        /*007c*/ 	.word	0x00000008
.L_91:


//--------------------- .nv.info._Z23blocked_FW_phase2_pitchPsiii --------------------------
	.section	.nv.info._Z23blocked_FW_phase2_pitchPsiii,"",@"SHT_CUDA_INFO"
	.sectionflags	@""
	.align	4


	//----- nvinfo : EIATTR_CUDA_API_VERSION
	.align		4
        /*0000*/ 	.byte	0x04, 0x37
        /*0002*/ 	.short	(.L_93 - .L_92)
.L_92:
        /*0004*/ 	.word	0x00000082


	//----- nvinfo : EIATTR_KPARAM_INFO
	.align		4
.L_93:
        /*0008*/ 	.byte	0x04, 0x17
        /*000a*/ 	.short	(.L_95 - .L_94)
.L_94:
        /*000c*/ 	.word	0x00000000
        /*0010*/ 	.short	0x0003
        /*0012*/ 	.short	0x0010
        /*0014*/ 	.byte	0x00, 0xf0, 0x11, 0x00


	//----- nvinfo : EIATTR_KPARAM_INFO
	.align		4
.L_95:
        /*0018*/ 	.byte	0x04, 0x17
        /*001a*/ 	.short	(.L_97 - .L_96)
.L_96:
        /*001c*/ 	.word	0x00000000
        /*0020*/ 	.short	0x0002
        /*0022*/ 	.short	0x000c
        /*0024*/ 	.byte	0x00, 0xf0, 0x11, 0x00


	//----- nvinfo : EIATTR_KPARAM_INFO
	.align		4
.L_97:
        /*0028*/ 	.byte	0x04, 0x17
        /*002a*/ 	.short	(.L_99 - .L_98)
.L_98:
        /*002c*/ 	.word	0x00000000
        /*0030*/ 	.short	0x0001
        /*0032*/ 	.short	0x0008
        /*0034*/ 	.byte	0x00, 0xf0, 0x11, 0x00


	//----- nvinfo : EIATTR_KPARAM_INFO
	.align		4
.L_99:
        /*0038*/ 	.byte	0x04, 0x17
        /*003a*/ 	.short	(.L_101 - .L_100)
.L_100:
        /*003c*/ 	.word	0x00000000
        /*0040*/ 	.short	0x0000
        /*0042*/ 	.short	0x0000
        /*0044*/ 	.byte	0x00, 0xf5, 0x21, 0x00


	//----- nvinfo : EIATTR_SPARSE_MMA_MASK
	.align		4
.L_101:
        /*0048*/ 	.byte	0x03, 0x50
        /*004a*/ 	.short	0x0000


	//----- nvinfo : EIATTR_MAXREG_COUNT
	.align		4
        /*004c*/ 	.byte	0x03, 0x1b
        /*004e*/ 	.short	0x00ff


	//----- nvinfo : EIATTR_NUM_BARRIERS
	.align		4
        /*0050*/ 	.byte	0x02, 0x4c
        /*0052*/ 	.byte	0x01
	.zero		1


	//----- nvinfo : EIATTR_MERCURY_ISA_VERSION
	.align		4
        /*0054*/ 	.byte	0x03, 0x5f
        /*0056*/ 	.short	0x0101


	//----- nvinfo : EIATTR_VRC_CTA_INIT_COUNT
	.align		4
        /*0058*/ 	.byte	0x02, 0x4a
	.zero		1
	.zero		1


	//----- nvinfo : EIATTR_EXIT_INSTR_OFFSETS
	.align		4
        /*005c*/ 	.byte	0x04, 0x1c
        /*005e*/ 	.short	(.L_103 - .L_102)


	//   ....[0]....
.L_102:
        /*0060*/ 	.word	0x00000040


	//   ....[1]....
        /*0064*/ 	.word	0x00000e10


	//----- nvinfo : EIATTR_CBANK_PARAM_SIZE
	.align		4
.L_103:
        /*0068*/ 	.byte	0x03, 0x19
        /*006a*/ 	.short	0x0014


	//----- nvinfo : EIATTR_PARAM_CBANK
	.align		4
        /*006c*/ 	.byte	0x04, 0x0a
        /*006e*/ 	.short	(.L_105 - .L_104)
	.align		4
.L_104:
        /*0070*/ 	.word	index@(.nv.constant0._Z23blocked_FW_phase2_pitchPsiii)
        /*0074*/ 	.short	0x0380
        /*0076*/ 	.short	0x0014


	//----- nvinfo : EIATTR_SW_WAR
	.align		4
.L_105:
        /*0078*/ 	.byte	0x04, 0x36
        /*007a*/ 	.short	(.L_107 - .L_106)
.L_106:
        /*007c*/ 	.word	0x00000008
.L_107:


//--------------------- .nv.info._Z17blocked_FW_phase2Psiii --------------------------
	.section	.nv.info._Z17blocked_FW_phase2Psiii,"",@"SHT_CUDA_INFO"
	.sectionflags	@""
	.align	4


	//----- nvinfo : EIATTR_CUDA_API_VERSION
	.align		4
        /*0000*/ 	.byte	0x04, 0x37
        /*0002*/ 	.short	(.L_109 - .L_108)
.L_108:
        /*0004*/ 	.word	0x00000082


	//----- nvinfo : EIATTR_KPARAM_INFO
	.align		4
.L_109:
        /*0008*/ 	.byte	0x04, 0x17
        /*000a*/ 	.short	(.L_111 - .L_110)
.L_110:
        /*000c*/ 	.word	0x00000000
        /*0010*/ 	.short	0x0003
        /*0012*/ 	.short	0x0010
        /*0014*/ 	.byte	0x00, 0xf0, 0x11, 0x00


	//----- nvinfo : EIATTR_KPARAM_INFO
	.align		4
.L_111:
        /*0018*/ 	.byte	0x04, 0x17
        /*001a*/ 	.short	(.L_113 - .L_112)
.L_112:
        /*001c*/ 	.word	0x00000000
        /*0020*/ 	.short	0x0002
        /*0022*/ 	.short	0x000c
        /*0024*/ 	.byte	0x00, 0xf0, 0x11, 0x00


	//----- nvinfo : EIATTR_KPARAM_INFO
	.align		4
.L_113:
        /*0028*/ 	.byte	0x04, 0x17
        /*002a*/ 	.short	(.L_115 - .L_114)
.L_114:
        /*002c*/ 	.word	0x00000000
        /*0030*/ 	.short	0x0001
        /*0032*/ 	.short	0x0008
        /*0034*/ 	.byte	0x00, 0xf0, 0x11, 0x00


	//----- nvinfo : EIATTR_KPARAM_INFO
	.align		4
.L_115:
        /*0038*/ 	.byte	0x04, 0x17
        /*003a*/ 	.short	(.L_117 - .L_116)
.L_116:
        /*003c*/ 	.word	0x00000000
        /*0040*/ 	.short	0x0000
        /*0042*/ 	.short	0x0000
        /*0044*/ 	.byte	0x00, 0xf5, 0x21, 0x00


	//----- nvinfo : EIATTR_SPARSE_MMA_MASK
	.align		4
.L_117:
        /*0048*/ 	.byte	0x03, 0x50
        /*004a*/ 	.short	0x0000


	//----- nvinfo : EIATTR_MAXREG_COUNT
	.align		4
        /*004c*/ 	.byte	0x03, 0x1b
        /*004e*/ 	.short	0x00ff


	//----- nvinfo : EIATTR_NUM_BARRIERS
	.align		4
        /*0050*/ 	.byte	0x02, 0x4c
        /*0052*/ 	.byte	0x01
	.zero		1


	//----- nvinfo : EIATTR_MERCURY_ISA_VERSION
	.align		4
        /*0054*/ 	.byte	0x03, 0x5f
        /*0056*/ 	.short	0x0101


	//----- nvinfo : EIATTR_VRC_CTA_INIT_COUNT
	.align		4
        /*0058*/ 	.byte	0x02, 0x4a
	.zero		1
	.zero		1


	//----- nvinfo : EIATTR_EXIT_INSTR_OFFSETS
	.align		4
        /*005c*/ 	.byte	0x04, 0x1c
        /*005e*/ 	.short	(.L_119 - .L_118)


	//   ....[0]....
.L_118:
        /*0060*/ 	.word	0x00000040


	//   ....[1]....
        /*0064*/ 	.word	0x00000d80


	//----- nvinfo : EIATTR_CBANK_PARAM_SIZE
	.align		4
.L_119:
        /*0068*/ 	.byte	0x03, 0x19
        /*006a*/ 	.short	0x0014


	//----- nvinfo : EIATTR_PARAM_CBANK
	.align		4
        /*006c*/ 	.byte	0x04, 0x0a
        /*006e*/ 	.short	(.L_121 - .L_120)
	.align		4
.L_120:
        /*0070*/ 	.word	index@(.nv.constant0._Z17blocked_FW_phase2Psiii)
        /*0074*/ 	.short	0x0380
        /*0076*/ 	.short	0x0014


	//----- nvinfo : EIATTR_SW_WAR
	.align		4
.L_121:
        /*0078*/ 	.byte	0x04, 0x36
        /*007a*/ 	.short	(.L_123 - .L_122)
.L_122:
        /*007c*/ 	.word	0x00000008
.L_123:


//--------------------- .nv.info._Z23blocked_FW_phase1_pitchPsiii --------------------------
	.section	.nv.info._Z23blocked_FW_phase1_pitchPsiii,"",@"SHT_CUDA_INFO"
	.sectionflags	@""
	.align	4


	//----- nvinfo : EIATTR_CUDA_API_VERSION
	.align		4
        /*0000*/ 	.byte	0x04, 0x37
        /*0002*/ 	.short	(.L_125 - .L_124)
.L_124:
        /*0004*/ 	.word	0x00000082


	//----- nvinfo : EIATTR_KPARAM_INFO
	.align		4
.L_125:
        /*0008*/ 	.byte	0x04, 0x17
        /*000a*/ 	.short	(.L_127 - .L_126)
.L_126:
        /*000c*/ 	.word	0x00000000
        /*0010*/ 	.short	0x0003
        /*0012*/ 	.short	0x0010
        /*0014*/ 	.byte	0x00, 0xf0, 0x11, 0x00


	//----- nvinfo : EIATTR_KPARAM_INFO
	.align		4
.L_127:
        /*0018*/ 	.byte	0x04, 0x17
        /*001a*/ 	.short	(.L_129 - .L_128)
.L_128:
        /*001c*/ 	.word	0x00000000
        /*0020*/ 	.short	0x0002
        /*0022*/ 	.short	0x000c
        /*0024*/ 	.byte	0x00, 0xf0, 0x11, 0x00


	//----- nvinfo : EIATTR_KPARAM_INFO
	.align		4
.L_129:
        /*0028*/ 	.byte	0x04, 0x17
        /*002a*/ 	.short	(.L_131 - .L_130)
.L_130:
        /*002c*/ 	.word	0x00000000
        /*0030*/ 	.short	0x0001
        /*0032*/ 	.short	0x0008
        /*0034*/ 	.byte	0x00, 0xf0, 0x11, 0x00


	//----- nvinfo : EIATTR_KPARAM_INFO
	.align		4
.L_131:
        /*0038*/ 	.byte	0x04, 0x17
        /*003a*/ 	.short	(.L_133 - .L_132)
.L_132:
        /*003c*/ 	.word	0x00000000
        /*0040*/ 	.short	0x0000
        /*0042*/ 	.short	0x0000
        /*0044*/ 	.byte	0x00, 0xf5, 0x21, 0x00


	//----- nvinfo : EIATTR_SPARSE_MMA_MASK
	.align		4
.L_133:
        /*0048*/ 	.byte	0x03, 0x50
        /*004a*/ 	.short	0x0000


	//----- nvinfo : EIATTR_MAXREG_COUNT
	.align		4
        /*004c*/ 	.byte	0x03, 0x1b
        /*004e*/ 	.short	0x00ff


	//----- nvinfo : EIATTR_NUM_BARRIERS
	.align		4
        /*0050*/ 	.byte	0x02, 0x4c
        /*0052*/ 	.byte	0x01
	.zero		1


	//----- nvinfo : EIATTR_MERCURY_ISA_VERSION
	.align		4
        /*0054*/ 	.byte	0x03, 0x5f
        /*0056*/ 	.short	0x0101


	//----- nvinfo : EIATTR_VRC_CTA_INIT_COUNT
	.align		4
        /*0058*/ 	.byte	0x02, 0x4a
	.zero		1
	.zero		1


	//----- nvinfo : EIATTR_EXIT_INSTR_OFFSETS
	.align		4
        /*005c*/ 	.byte	0x04, 0x1c
        /*005e*/ 	.short	(.L_135 - .L_134)


	//   ....[0]....
.L_134:
        /*0060*/ 	.word	0x000006f0


	//----- nvinfo : EIATTR_CBANK_PARAM_SIZE
	.align		4
.L_135:
        /*0064*/ 	.byte	0x03, 0x19
        /*0066*/ 	.short	0x0014


	//----- nvinfo : EIATTR_PARAM_CBANK
	.align		4
        /*0068*/ 	.byte	0x04, 0x0a
        /*006a*/ 	.short	(.L_137 - .L_136)
	.align		4
.L_136:
        /*006c*/ 	.word	index@(.nv.constant0._Z23blocked_FW_phase1_pitchPsiii)
        /*0070*/ 	.short	0x0380
        /*0072*/ 	.short	0x0014


	//----- nvinfo : EIATTR_SW_WAR
	.align		4
.L_137:
        /*0074*/ 	.byte	0x04, 0x36
        /*0076*/ 	.short	(.L_139 - .L_138)
.L_138:
        /*0078*/ 	.word	0x00000008
.L_139:


//--------------------- .nv.info._Z17blocked_FW_phase1Psiii --------------------------
	.section	.nv.info._Z17blocked_FW_phase1Psiii,"",@"SHT_CUDA_INFO"
	.sectionflags	@""
	.align	4


	//----- nvinfo : EIATTR_CUDA_API_VERSION
	.align		4
        /*0000*/ 	.byte	0x04, 0x37
        /*0002*/ 	.short	(.L_141 - .L_140)
.L_140:
        /*0004*/ 	.word	0x00000082


	//----- nvinfo : EIATTR_KPARAM_INFO
	.align		4
.L_141:
        /*0008*/ 	.byte	0x04, 0x17
        /*000a*/ 	.short	(.L_143 - .L_142)
.L_142:
        /*000c*/ 	.word	0x00000000
        /*0010*/ 	.short	0x0003
        /*0012*/ 	.short	0x0010
        /*0014*/ 	.byte	0x00, 0xf0, 0x11, 0x00


	//----- nvinfo : EIATTR_KPARAM_INFO
	.align		4
.L_143:
        /*0018*/ 	.byte	0x04, 0x17
        /*001a*/ 	.short	(.L_145 - .L_144)
.L_144:
        /*001c*/ 	.word	0x00000000
        /*0020*/ 	.short	0x0002
        /*0022*/ 	.short	0x000c
        /*0024*/ 	.byte	0x00, 0xf0, 0x11, 0x00


	//----- nvinfo : EIATTR_KPARAM_INFO
	.align		4
.L_145:
        /*0028*/ 	.byte	0x04, 0x17
        /*002a*/ 	.short	(.L_147 - .L_146)
.L_146:
        /*002c*/ 	.word	0x00000000
        /*0030*/ 	.short	0x0001
        /*0032*/ 	.short	0x0008
        /*0034*/ 	.byte	0x00, 0xf0, 0x11, 0x00


	//----- nvinfo : EIATTR_KPARAM_INFO
	.align		4
.L_147:
        /*0038*/ 	.byte	0x04, 0x17
        /*003a*/ 	.short	(.L_149 - .L_148)
.L_148:
        /*003c*/ 	.word	0x00000000
        /*0040*/ 	.short	0x0000
        /*0042*/ 	.short	0x0000
        /*0044*/ 	.byte	0x00, 0xf5, 0x21, 0x00


	//----- nvinfo : EIATTR_SPARSE_MMA_MASK
	.align		4
.L_149:
        /*0048*/ 	.byte	0x03, 0x50
        /*004a*/ 	.short	0x0000


	//----- nvinfo : EIATTR_MAXREG_COUNT
	.align		4
        /*004c*/ 	.byte	0x03, 0x1b
        /*004e*/ 	.short	0x00ff


	//----- nvinfo : EIATTR_NUM_BARRIERS
	.align		4
        /*0050*/ 	.byte	0x02, 0x4c
        /*0052*/ 	.byte	0x01
	.zero		1


	//----- nvinfo : EIATTR_MERCURY_ISA_VERSION
	.align		4
        /*0054*/ 	.byte	0x03, 0x5f
        /*0056*/ 	.short	0x0101


	//----- nvinfo : EIATTR_VRC_CTA_INIT_COUNT
	.align		4
        /*0058*/ 	.byte	0x02, 0x4a
	.zero		1
	.zero		1


	//----- nvinfo : EIATTR_EXIT_INSTR_OFFSETS
	.align		4
        /*005c*/ 	.byte	0x04, 0x1c
        /*005e*/ 	.short	(.L_151 - .L_150)


	//   ....[0]....
.L_150:
        /*0060*/ 	.word	0x00000670


	//----- nvinfo : EIATTR_CBANK_PARAM_SIZE
	.align		4
.L_151:
        /*0064*/ 	.byte	0x03, 0x19
        /*0066*/ 	.short	0x0014


	//----- nvinfo : EIATTR_PARAM_CBANK
	.align		4
        /*0068*/ 	.byte	0x04, 0x0a
        /*006a*/ 	.short	(.L_153 - .L_152)
	.align		4
.L_152:
        /*006c*/ 	.word	index@(.nv.constant0._Z17blocked_FW_phase1Psiii)
        /*0070*/ 	.short	0x0380
        /*0072*/ 	.short	0x0014


	//----- nvinfo : EIATTR_SW_WAR
	.align		4
.L_153:
        /*0074*/ 	.byte	0x04, 0x36
        /*0076*/ 	.short	(.L_155 - .L_154)
.L_154:
        /*0078*/ 	.word	0x00000008
.L_155:


//--------------------- .nv.info._Z28FW_simple_kernel_vectorized4P6short4ii --------------------------
	.section	.nv.info._Z28FW_simple_kernel_vectorized4P6short4ii,"",@"SHT_CUDA_INFO"
	.sectionflags	@""
	.align	4


	//----- nvinfo : EIATTR_CUDA_API_VERSION
	.align		4
        /*0000*/ 	.byte	0x04, 0x37
        /*0002*/ 	.short	(.L_157 - .L_156)
.L_156:
        /*0004*/ 	.word	0x00000082


	//----- nvinfo : EIATTR_KPARAM_INFO
	.align		4
.L_157:
        /*0008*/ 	.byte	0x04, 0x17
        /*000a*/ 	.short	(.L_159 - .L_158)
.L_158:
        /*000c*/ 	.word	0x00000000
        /*0010*/ 	.short	0x0002
        /*0012*/ 	.short	0x000c
        /*0014*/ 	.byte	0x00, 0xf0, 0x11, 0x00


	//----- nvinfo : EIATTR_KPARAM_INFO
	.align		4
.L_159:
        /*0018*/ 	.byte	0x04, 0x17
        /*001a*/ 	.short	(.L_161 - .L_160)
.L_160:
        /*001c*/ 	.word	0x00000000
        /*0020*/ 	.short	0x0001
        /*0022*/ 	.short	0x0008
        /*0024*/ 	.byte	0x00, 0xf0, 0x11, 0x00


	//----- nvinfo : EIATTR_KPARAM_INFO
	.align		4
.L_161:
        /*0028*/ 	.byte	0x04, 0x17
        /*002a*/ 	.short	(.L_163 - .L_162)
.L_162:
        /*002c*/ 	.word	0x00000000
        /*0030*/ 	.short	0x0000
        /*0032*/ 	.short	0x0000
        /*0034*/ 	.byte	0x00, 0xf5, 0x21, 0x00


	//----- nvinfo : EIATTR_SPARSE_MMA_MASK
	.align		4
.L_163:
        /*0038*/ 	.byte	0x03, 0x50
        /*003a*/ 	.short	0x0000


	//----- nvinfo : EIATTR_MAXREG_COUNT
	.align		4
        /*003c*/ 	.byte	0x03, 0x1b
        /*003e*/ 	.short	0x00ff


	//----- nvinfo : EIATTR_MERCURY_ISA_VERSION
	.align		4
        /*0040*/ 	.byte	0x03, 0x5f
        /*0042*/ 	.short	0x0101


	//----- nvinfo : EIATTR_VRC_CTA_INIT_COUNT
	.align		4
        /*0044*/ 	.byte	0x02, 0x4a
	.zero		1
	.zero		1


	//----- nvinfo : EIATTR_EXIT_INSTR_OFFSETS
	.align		4
        /*0048*/ 	.byte	0x04, 0x1c
        /*004a*/ 	.short	(.L_165 - .L_164)


	//   ....[0]....
.L_164:
        /*004c*/ 	.word	0x000000d0


	//   ....[1]....
        /*0050*/ 	.word	0x00000360


	//----- nvinfo : EIATTR_CBANK_PARAM_SIZE
	.align		4
.L_165:
        /*0054*/ 	.byte	0x03, 0x19
        /*0056*/ 	.short	0x0010


	//----- nvinfo : EIATTR_PARAM_CBANK
	.align		4
        /*0058*/ 	.byte	0x04, 0x0a
        /*005a*/ 	.short	(.L_167 - .L_166)
	.align		4
.L_166:
        /*005c*/ 	.word	index@(.nv.constant0._Z28FW_simple_kernel_vectorized4P6short4ii)
        /*0060*/ 	.short	0x0380
        /*0062*/ 	.short	0x0010


	//----- nvinfo : EIATTR_SW_WAR
	.align		4
.L_167:
        /*0064*/ 	.byte	0x04, 0x36
        /*0066*/ 	.short	(.L_169 - .L_168)
.L_168:
        /*0068*/ 	.word	0x00000008
.L_169:


//--------------------- .nv.info._Z28FW_simple_kernel_vectorized2P6short2ii --------------------------
	.section	.nv.info._Z28FW_simple_kernel_vectorized2P6short2ii,"",@"SHT_CUDA_INFO"
	.sectionflags	@""
	.align	4


	//----- nvinfo : EIATTR_CUDA_API_VERSION
	.align		4
        /*0000*/ 	.byte	0x04, 0x37
        /*0002*/ 	.short	(.L_171 - .L_170)
.L_170:
        /*0004*/ 	.word	0x00000082


	//----- nvinfo : EIATTR_KPARAM_INFO
	.align		4
.L_171:
        /*0008*/ 	.byte	0x04, 0x17
        /*000a*/ 	.short	(.L_173 - .L_172)
.L_172:
        /*000c*/ 	.word	0x00000000
        /*0010*/ 	.short	0x0002
        /*0012*/ 	.short	0x000c
        /*0014*/ 	.byte	0x00, 0xf0, 0x11, 0x00


	//----- nvinfo : EIATTR_KPARAM_INFO
	.align		4
.L_173:
        /*0018*/ 	.byte	0x04, 0x17
        /*001a*/ 	.short	(.L_175 - .L_174)
.L_174:
        /*001c*/ 	.word	0x00000000
        /*0020*/ 	.short	0x0001
        /*0022*/ 	.short	0x0008
        /*0024*/ 	.byte	0x00, 0xf0, 0x11, 0x00


	//----- nvinfo : EIATTR_KPARAM_INFO
	.align		4
.L_175:
        /*0028*/ 	.byte	0x04, 0x17
        /*002a*/ 	.short	(.L_177 - .L_176)
.L_176:
        /*002c*/ 	.word	0x00000000
        /*0030*/ 	.short	0x0000
        /*0032*/ 	.short	0x0000
        /*0034*/ 	.byte	0x00, 0xf5, 0x21, 0x00


	//----- nvinfo : EIATTR_SPARSE_MMA_MASK
	.align		4
.L_177:
        /*0038*/ 	.byte	0x03, 0x50
        /*003a*/ 	.short	0x0000


	//----- nvinfo : EIATTR_MAXREG_COUNT
	.align		4
        /*003c*/ 	.byte	0x03, 0x1b
        /*003e*/ 	.short	0x00ff


	//----- nvinfo : EIATTR_MERCURY_ISA_VERSION
	.align		4
        /*0040*/ 	.byte	0x03, 0x5f
        /*0042*/ 	.short	0x0101


	//----- nvinfo : EIATTR_VRC_CTA_INIT_COUNT
	.align		4
        /*0044*/ 	.byte	0x02, 0x4a
	.zero		1
	.zero		1


	//----- nvinfo : EIATTR_EXIT_INSTR_OFFSETS
	.align		4
        /*0048*/ 	.byte	0x04, 0x1c
        /*004a*/ 	.short	(.L_179 - .L_178)


	//   ....[0]....
.L_178:
        /*004c*/ 	.word	0x000000d0


	//   ....[1]....
        /*0050*/ 	.word	0x00000260


	//----- nvinfo : EIATTR_CBANK_PARAM_SIZE
	.align		4
.L_179:
        /*0054*/ 	.byte	0x03, 0x19
        /*0056*/ 	.short	0x0010


	//----- nvinfo : EIATTR_PARAM_CBANK
	.align		4
        /*0058*/ 	.byte	0x04, 0x0a
        /*005a*/ 	.short	(.L_181 - .L_180)
	.align		4
.L_180:
        /*005c*/ 	.word	index@(.nv.constant0._Z28FW_simple_kernel_vectorized2P6short2ii)
        /*0060*/ 	.short	0x0380
        /*0062*/ 	.short	0x0010


	//----- nvinfo : EIATTR_SW_WAR
	.align		4
.L_181:
        /*0064*/ 	.byte	0x04, 0x36
        /*0066*/ 	.short	(.L_183 - .L_182)
.L_182:
        /*0068*/ 	.word	0x00000008
.L_183:


//--------------------- .nv.info._Z22FW_simple_kernel_pitchPsiii --------------------------
	.section	.nv.info._Z22FW_simple_kernel_pitchPsiii,"",@"SHT_CUDA_INFO"
	.sectionflags	@""
	.align	4


	//----- nvinfo : EIATTR_CUDA_API_VERSION
	.align		4
        /*0000*/ 	.byte	0x04, 0x37
        /*0002*/ 	.short	(.L_185 - .L_184)
.L_184:
        /*0004*/ 	.word	0x00000082


	//----- nvinfo : EIATTR_KPARAM_INFO
	.align		4
.L_185:
        /*0008*/ 	.byte	0x04, 0x17
        /*000a*/ 	.short	(.L_187 - .L_186)
.L_186:
        /*000c*/ 	.word	0x00000000
        /*0010*/ 	.short	0x0003
        /*0012*/ 	.short	0x0010
        /*0014*/ 	.byte	0x00, 0xf0, 0x11, 0x00


	//----- nvinfo : EIATTR_KPARAM_INFO
	.align		4
.L_187:
        /*0018*/ 	.byte	0x04, 0x17
        /*001a*/ 	.short	(.L_189 - .L_188)
.L_188:
        /*001c*/ 	.word	0x00000000
        /*0020*/ 	.short	0x0002
        /*0022*/ 	.short	0x000c
        /*0024*/ 	.byte	0x00, 0xf0, 0x11, 0x00


	//----- nvinfo : EIATTR_KPARAM_INFO
	.align		4
.L_189:
        /*0028*/ 	.byte	0x04, 0x17
        /*002a*/ 	.short	(.L_191 - .L_190)
.L_190:
        /*002c*/ 	.word	0x00000000
        /*0030*/ 	.short	0x0001
        /*0032*/ 	.short	0x0008
        /*0034*/ 	.byte	0x00, 0xf0, 0x11, 0x00


	//----- nvinfo : EIATTR_KPARAM_INFO
	.align		4
.L_191:
        /*0038*/ 	.byte	0x04, 0x17
        /*003a*/ 	.short	(.L_193 - .L_192)
.L_192:
        /*003c*/ 	.word	0x00000000
        /*0040*/ 	.short	0x0000
        /*0042*/ 	.short	0x0000
        /*0044*/ 	.byte	0x00, 0xf5, 0x21, 0x00


	//----- nvinfo : EIATTR_SPARSE_MMA_MASK
	.align		4
.L_193:
        /*0048*/ 	.byte	0x03, 0x50
        /*004a*/ 	.short	0x0000


	//----- nvinfo : EIATTR_MAXREG_COUNT
	.align		4
        /*004c*/ 	.byte	0x03, 0x1b
        /*004e*/ 	.short	0x00ff


	//----- nvinfo : EIATTR_MERCURY_ISA_VERSION
	.align		4
        /*0050*/ 	.byte	0x03, 0x5f
        /*0052*/ 	.short	0x0101


	//----- nvinfo : EIATTR_VRC_CTA_INIT_COUNT
	.align		4
        /*0054*/ 	.byte	0x02, 0x4a
	.zero		1
	.zero		1


	//----- nvinfo : EIATTR_EXIT_INSTR_OFFSETS
	.align		4
        /*0058*/ 	.byte	0x04, 0x1c
        /*005a*/ 	.short	(.L_195 - .L_194)


	//   ....[0]....
.L_194:
        /*005c*/ 	.word	0x000000c0


	//   ....[1]....
        /*0060*/ 	.word	0x00000200


	//   ....[2]....
        /*0064*/ 	.word	0x00000230


	//----- nvinfo : EIATTR_CBANK_PARAM_SIZE
	.align		4
.L_195:
        /*0068*/ 	.byte	0x03, 0x19
        /*006a*/ 	.short	0x0014


	//----- nvinfo : EIATTR_PARAM_CBANK
	.align		4
        /*006c*/ 	.byte	0x04, 0x0a
        /*006e*/ 	.short	(.L_197 - .L_196)
	.align		4
.L_196:
        /*0070*/ 	.word	index@(.nv.constant0._Z22FW_simple_kernel_pitchPsiii)
        /*0074*/ 	.short	0x0380
        /*0076*/ 	.short	0x0014


	//----- nvinfo : EIATTR_SW_WAR
	.align		4
.L_197:
        /*0078*/ 	.byte	0x04, 0x36
        /*007a*/ 	.short	(.L_199 - .L_198)
.L_198:
        /*007c*/ 	.word	0x00000008
.L_199:


//--------------------- .nv.info._Z16FW_simple_kernelPsii --------------------------
	.section	.nv.info._Z16FW_simple_kernelPsii,"",@"SHT_CUDA_INFO"
	.sectionflags	@""
	.align	4


	//----- nvinfo : EIATTR_CUDA_API_VERSION
	.align		4
        /*0000*/ 	.byte	0x04, 0x37
        /*0002*/ 	.short	(.L_201 - .L_200)
.L_200:
        /*0004*/ 	.word	0x00000082


	//----- nvinfo : EIATTR_KPARAM_INFO
	.align		4
.L_201:
        /*0008*/ 	.byte	0x04, 0x17
        /*000a*/ 	.short	(.L_203 - .L_202)
.L_202:
        /*000c*/ 	.word	0x00000000
        /*0010*/ 	.short	0x0002
        /*0012*/ 	.short	0x000c
        /*0014*/ 	.byte	0x00, 0xf0, 0x11, 0x00


	//----- nvinfo : EIATTR_KPARAM_INFO
	.align		4
.L_203:
        /*0018*/ 	.byte	0x04, 0x17
        /*001a*/ 	.short	(.L_205 - .L_204)
.L_204:
        /*001c*/ 	.word	0x00000000
        /*0020*/ 	.short	0x0001
        /*0022*/ 	.short	0x0008
        /*0024*/ 	.byte	0x00, 0xf0, 0x11, 0x00


	//----- nvinfo : EIATTR_KPARAM_INFO
	.align		4
.L_205:
        /*0028*/ 	.byte	0x04, 0x17
        /*002a*/ 	.short	(.L_207 - .L_206)
.L_206:
        /*002c*/ 	.word	0x00000000
        /*0030*/ 	.short	0x0000
        /*0032*/ 	.short	0x0000
        /*0034*/ 	.byte	0x00, 0xf5, 0x21, 0x00


	//----- nvinfo : EIATTR_SPARSE_MMA_MASK
	.align		4
.L_207:
        /*0038*/ 	.byte	0x03, 0x50
        /*003a*/ 	.short	0x0000


	//----- nvinfo : EIATTR_MAXREG_COUNT
	.align		4
        /*003c*/ 	.byte	0x03, 0x1b
        /*003e*/ 	.short	0x00ff


	//----- nvinfo : EIATTR_MERCURY_ISA_VERSION
	.align		4
        /*0040*/ 	.byte	0x03, 0x5f
        /*0042*/ 	.short	0x0101


	//----- nvinfo : EIATTR_VRC_CTA_INIT_COUNT
	.align		4
        /*0044*/ 	.byte	0x02, 0x4a
	.zero		1
	.zero		1


	//----- nvinfo : EIATTR_EXIT_INSTR_OFFSETS
	.align		4
        /*0048*/ 	.byte	0x04, 0x1c
        /*004a*/ 	.short	(.L_209 - .L_208)


	//   ....[0]....
.L_208:
        /*004c*/ 	.word	0x000000c0


	//   ....[1]....
        /*0050*/ 	.word	0x000001d0


	//   ....[2]....
        /*0054*/ 	.word	0x00000200


	//----- nvinfo : EIATTR_CBANK_PARAM_SIZE
	.align		4
.L_209:
        /*0058*/ 	.byte	0x03, 0x19
        /*005a*/ 	.short	0x0010


	//----- nvinfo : EIATTR_PARAM_CBANK
	.align		4
        /*005c*/ 	.byte	0x04, 0x0a
        /*005e*/ 	.short	(.L_211 - .L_210)
	.align		4
.L_210:
        /*0060*/ 	.word	index@(.nv.constant0._Z16FW_simple_kernelPsii)
        /*0064*/ 	.short	0x0380
        /*0066*/ 	.short	0x0010


	//----- nvinfo : EIATTR_SW_WAR
	.align		4
.L_211:
        /*0068*/ 	.byte	0x04, 0x36
        /*006a*/ 	.short	(.L_213 - .L_212)
.L_212:
        /*006c*/ 	.word	0x00000008
.L_213:


//--------------------- .nv.callgraph             --------------------------
	.section	.nv.callgraph,"",@"SHT_CUDA_CALLGRAPH"
	.align	4
	.sectionentsize	8
	.align		4
        /*0000*/ 	.word	0x00000000
	.align		4
        /*0004*/ 	.word	0xffffffff
	.align		4
        /*0008*/ 	.word	0x00000000
	.align		4
        /*000c*/ 	.word	0xfffffffe
	.align		4
        /*0010*/ 	.word	0x00000000
	.align		4
        /*0014*/ 	.word	0xfffffffd
	.align		4
        /*0018*/ 	.word	0x00000000
	.align		4
        /*001c*/ 	.word	0xfffffffc


//--------------------- .text._Z23blocked_FW_phase3_pitchPsiii --------------------------
	.section	.text._Z23blocked_FW_phase3_pitchPsiii,"ax",@progbits
	.align	128
        .global         _Z23blocked_FW_phase3_pitchPsiii
        .type           _Z23blocked_FW_phase3_pitchPsiii,@function
        .size           _Z23blocked_FW_phase3_pitchPsiii,(.L_x_44 - _Z23blocked_FW_phase3_pitchPsiii)
        .other          _Z23blocked_FW_phase3_pitchPsiii,@"STO_CUDA_ENTRY STV_DEFAULT"
_Z23blocked_FW_phase3_pitchPsiii:
.text._Z23blocked_FW_phase3_pitchPsiii:
[----:B------:R-:W-:Y:S08]  /*0000*/  LDC R1, c[0x0][0x37c] ;  /* 0x0000df00ff017b82 */ /* 0x000ff00000000800 */
[----:B------:R-:W0:Y:S08]  /*0010*/  S2UR UR5, SR_CTAID.X ;  /* 0x00000000000579c3 */ /* 0x000e300000002500 */
[----:B------:R-:W0:Y:S08]  /*0020*/  LDC R2, c[0x0][0x38c] ;  /* 0x0000e300ff027b82 */ /* 0x000e300000000800 */
[----:B------:R-:W1:Y:S01]  /*0030*/  S2UR UR4, SR_CTAID.Y ;  /* 0x00000000000479c3 */ /* 0x000e620000002600 */
[----:B0-----:R-:W-:-:S02]  /*0040*/  ISETP.NE.AND P0, PT, R2, UR5, PT ;  /* 0x0000000502007c0c */ /* 0x001fc4000bf05270 */
[----:B-1----:R-:W-:-:S13]  /*0050*/  ISETP.EQ.AND P1, PT, R2, UR4, PT ;  /* 0x0000000402007c0c */ /* 0x002fda000bf22270 */
[----:B------:R-:W-:Y:S05]  /*0060*/  @!P0 EXIT P1 ;  /* 0x000000000000894d */ /* 0x000fea0000800000 */
[----:B------:R-:W0:Y:S01]  /*0070*/  S2R R0, SR_TID.Y ;  /* 0x0000000000007919 */ /* 0x000e220000002200 */
[----:B------:R-:W1:Y:S01]  /*0080*/  LDCU UR6, c[0x0][0x388] ;  /* 0x00007100ff0677ac */ /* 0x000e620008000800 */
[----:B------:R-:W2:Y:S01]  /*0090*/  S2R R4, SR_TID.X ;  /* 0x0000000000047919 */ /* 0x000ea20000002100 */
[----:B------:R-:W3:Y:S01]  /*00a0*/  LDCU UR7, c[0x0][0x390] ;  /* 0x00007200ff0777ac */ /* 0x000ee20008000800 */
[----:B------:R-:W4:Y:S01]  /*00b0*/  LDCU.64 UR8, c[0x0][0x380] ;  /* 0x00007000ff0877ac */ /* 0x000f220008000a00 */
[----:B-1----:R-:W-:Y:S01]  /*00c0*/  UIMAD UR4, UR4, UR6, URZ ;  /* 0x00000006040472a4 */ /* 0x002fe2000f8e02ff */
[----:B---3--:R-:W-:-:S04]  /*00d0*/  IMAD.U32 R5, RZ, RZ, UR7 ;  /* 0x00000007ff057e24 */ /* 0x008fc8000f8e00ff */
[----:B------:R-:W-:Y:S02]  /*00e0*/  IMAD R7, R2, R5, RZ ;  /* 0x0000000502077224 */ /* 0x000fe400078e02ff */
[C---:B------:R-:W-:Y:S02]  /*00f0*/  IMAD R3, R5.reuse, UR5, RZ ;  /* 0x0000000505037c24 */ /* 0x040fe4000f8e02ff */
[----:B------:R-:W-:Y:S01]  /*0100*/  IMAD R2, R5, UR4, RZ ;  /* 0x0000000405027c24 */ /* 0x000fe2000f8e02ff */
[----:B------:R-:W-:Y:S01]  /*0110*/  SHF.R.S32.HI R9, RZ, 0x1f, R7 ;  /* 0x0000001fff097819 */ /* 0x000fe20000011407 */
[----:B0-----:R-:W-:-:S05]  /*0120*/  IMAD R6, R0, UR6, RZ ;  /* 0x0000000600067c24 */ /* 0x001fca000f8e02ff */
[--C-:B------:R-:W-:Y:S02]  /*0130*/  SHF.R.S32.HI R8, RZ, 0x1f, R6.reuse ;  /* 0x0000001fff087819 */ /* 0x100fe40000011406 */
[----:B------:R-:W-:Y:S02]  /*0140*/  IADD3 R12, P0, PT, R3, R6, RZ ;  /* 0x00000006030c7210 */ /* 0x000fe40007f1e0ff */
[----:B------:R-:W-:Y:S01]  /*0150*/  IADD3 R10, P1, P2, R2, R7, R6 ;  /* 0x00000007020a7210 */ /* 0x000fe20007a3e006 */
[----:B------:R-:W-:Y:S01]  /*0160*/  IMAD R7, R7, UR6, RZ ;  /* 0x0000000607077c24 */ /* 0x000fe2000f8e02ff */
[----:B------:R-:W-:Y:S01]  /*0170*/  SHF.R.S32.HI R6, RZ, 0x1f, R2 ;  /* 0x0000001fff067819 */ /* 0x000fe20000011402 */
[----:B------:R-:W0:Y:S01]  /*0180*/  LDCU.64 UR6, c[0x0][0x358] ;  /* 0x00006b00ff0677ac */ /* 0x000e220008000a00 */
[----:B------:R-:W-:Y:S02]  /*0190*/  LEA.HI.X.SX32 R13, R3, R8, 0x1, P0 ;  /* 0x00000008030d7211 */ /* 0x000fe400000f0eff */
[----:B------:R-:W-:-:S02]  /*01a0*/  IADD3.X R9, PT, PT, R6, R9, R8, P1, P2 ;  /* 0x0000000906097210 */ /* 0x000fc40000fe4408 */
[----:B----4-:R-:W-:Y:S02]  /*01b0*/  IADD3 R2, P0, P1, R12, UR8, R2 ;  /* 0x000000080c027c10 */ /* 0x010fe4000f91e002 */
[----:B------:R-:W-:Y:S02]  /*01c0*/  IADD3 R10, P2, PT, R10, UR8, RZ ;  /* 0x000000080a0a7c10 */ /* 0x000fe4000ff5e0ff */
[--C-:B------:R-:W-:Y:S02]  /*01d0*/  IADD3 R12, P3, P4, R12, UR8, R7.reuse ;  /* 0x000000080c0c7c10 */ /* 0x100fe4000fc7e007 */
[----:B------:R-:W-:Y:S02]  /*01e0*/  SHF.R.S32.HI R7, RZ, 0x1f, R7 ;  /* 0x0000001fff077819 */ /* 0x000fe40000011407 */
[----:B------:R-:W-:Y:S02]  /*01f0*/  IADD3.X R3, PT, PT, R13, UR9, R6, P0, P1 ;  /* 0x000000090d037c10 */ /* 0x000fe400087e2406 */
[----:B------:R-:W-:-:S02]  /*0200*/  IADD3.X R11, PT, PT, R9, UR9, RZ, P2, !PT ;  /* 0x00000009090b7c10 */ /* 0x000fc400097fe4ff */
[----:B------:R-:W-:Y:S01]  /*0210*/  IADD3.X R13, PT, PT, R13, UR9, R7, P3, P4 ;  /* 0x000000090d0d7c10 */ /* 0x000fe20009fe8407 */
[----:B--2---:R-:W-:-:S04]  /*0220*/  IMAD.WIDE.U32 R2, R4, 0x2, R2 ;  /* 0x0000000204027825 */ /* 0x004fc800078e0002 */
[C---:B------:R-:W-:Y:S01]  /*0230*/  IMAD.WIDE.U32 R10, R4.reuse, 0x2, R10 ;  /* 0x00000002040a7825 */ /* 0x040fe200078e000a */
[----:B0-----:R-:W2:Y:S03]  /*0240*/  LDG.E.U16 R14, desc[UR6][R2.64] ;  /* 0x00000006020e7981 */ /* 0x001ea6000c1e1500 */
[----:B------:R-:W-:Y:S02]  /*0250*/  IMAD.WIDE.U32 R12, R4, 0x2, R12 ;  /* 0x00000002040c7825 */ /* 0x000fe400078e000c */
[----:B------:R-:W3:Y:S04]  /*0260*/  LDG.E.U16 R10, desc[UR6][R10.64] ;  /* 0x000000060a0a7981 */ /* 0x000ee8000c1e1500 */
[----:B------:R-:W4:Y:S01]  /*0270*/  LDG.E.U16 R12, desc[UR6][R12.64] ;  /* 0x000000060c0c7981 */ /* 0x000f22000c1e1500 */
[----:B------:R-:W0:Y:S01]  /*0280*/  S2UR UR5, SR_CgaCtaId ;  /* 0x00000000000579c3 */ /* 0x000e220000008800 */
[----:B------:R-:W-:Y:S01]  /*0290*/  UMOV UR4, 0x400 ;  /* 0x0000040000047882 */ /* 0x000fe20000000000 */
[----:B------:R-:W-:-:S02]  /*02a0*/  IMAD R7, R0, R5, R4 ;  /* 0x0000000500077224 */ /* 0x000fc400078e0204 */
[C---:B------:R-:W-:Y:S01]  /*02b0*/  IMAD R6, R5.reuse, R5, RZ ;  /* 0x0000000505067224 */ /* 0x040fe200078e02ff */
[----:B------:R-:W-:-:S03]  /*02c0*/  ISETP.GE.AND P0, PT, R5, 0x1, PT ;  /* 0x000000010500780c */ /* 0x000fc60003f06270 */
[----:B------:R-:W-:Y:S01]  /*02d0*/  IMAD.SHL.U32 R8, R6, 0x2, RZ ;  /* 0x0000000206087824 */ /* 0x000fe200078e00ff */
[----:B0-----:R-:W-:-:S06]  /*02e0*/  ULEA UR4, UR5, UR4, 0x18 ;  /* 0x0000000405047291 */ /* 0x001fcc000f8ec0ff */
[----:B------:R-:W-:-:S05]  /*02f0*/  LEA R7, R7, UR4, 0x1 ;  /* 0x0000000407077c11 */ /* 0x000fca000f8e08ff */
[----:B------:R-:W-:-:S04]  /*0300*/  IMAD.IADD R9, R8, 0x1, R7 ;  /* 0x0000000108097824 */ /* 0x000fc800078e0207 */
[----:B------:R-:W-:Y:S01]  /*0310*/  IMAD.IADD R15, R8, 0x1, R9 ;  /* 0x00000001080f7824 */ /* 0x000fe200078e0209 */
[----:B--2---:R0:W-:Y:S04]  /*0320*/  STS.U16 [R7], R14 ;  /* 0x0000000e07007388 */ /* 0x0041e80000000400 */
[----:B---3--:R0:W-:Y:S04]  /*0330*/  STS.U16 [R9], R10 ;  /* 0x0000000a09007388 */ /* 0x0081e80000000400 */
[----:B----4-:R0:W-:Y:S01]  /*0340*/  STS.U16 [R15], R12 ;  /* 0x0000000c0f007388 */ /* 0x0101e20000000400 */
[----:B------:R-:W-:Y:S06]  /*0350*/  BAR.SYNC.DEFER_BLOCKING 0x0 ;  /* 0x0000000000007b1d */ /* 0x000fec0000010000 */
[----:B------:R-:W-:Y:S05]  /*0360*/  @!P0 BRA `(.L_x_0) ;  /* 0x0000000400548947 */ /* 0x000fea0003800000 */
[C---:B------:R-:W-:Y:S01]  /*0370*/  ISETP.GE.U32.AND P1, PT, R5.reuse, 0x4, PT ;  /* 0x000000040500780c */ /* 0x040fe20003f26070 */
[----:B0-----:R-:W-:Y:S01]  /*0380*/  IMAD.MOV.U32 R10, RZ, RZ, RZ ;  /* 0x000000ffff0a7224 */ /* 0x001fe200078e00ff */
[----:B------:R-:W-:-:S04]  /*0390*/  LOP3.LUT R9, R5, 0x3, RZ, 0xc0, !PT ;  /* 0x0000000305097812 */ /* 0x000fc800078ec0ff */
[----:B------:R-:W-:-:S07]  /*03a0*/  ISETP.NE.AND P0, PT, R9, RZ, PT ;  /* 0x000000ff0900720c */ /* 0x000fce0003f05270 */
[----:B------:R-:W-:Y:S06]  /*03b0*/  @!P1 BRA `(.L_x_1) ;  /* 0x0000000000e49947 */ /* 0x000fec0003800000 */
[----:B------:R-:W0:Y:S01]  /*03c0*/  LDC R11, c[0x0][0x390] ;  /* 0x0000e400ff0b7b82 */ /* 0x000e220000000800 */
[----:B------:R-:W-:Y:S01]  /*03d0*/  IMAD.IADD R14, R0, 0x1, R5 ;  /* 0x00000001000e7824 */ /* 0x000fe200078e0205 */
[C---:B------:R-:W-:Y:S02]  /*03e0*/  LOP3.LUT R10, R5.reuse, 0x7ffffffc, RZ, 0xc0, !PT ;  /* 0x7ffffffc050a7812 */ /* 0x040fe400078ec0ff */
[C---:B------:R-:W-:Y:S01]  /*03f0*/  LEA R12, R5.reuse, 0x2, 0x2 ;  /* 0x00000002050c7811 */ /* 0x040fe200078e10ff */
[----:B------:R-:W-:Y:S01]  /*0400*/  IMAD.SHL.U32 R14, R14, 0x2, RZ ;  /* 0x000000020e0e7824 */ /* 0x000fe200078e00ff */
[C---:B------:R-:W-:Y:S01]  /*0410*/  LEA R16, R5.reuse, 0x6, 0x2 ;  /* 0x0000000605107811 */ /* 0x040fe200078e10ff */
[----:B------:R-:W-:Y:S01]  /*0420*/  IMAD.MOV R15, RZ, RZ, -R10 ;  /* 0x000000ffff0f7224 */ /* 0x000fe200078e0a0a */
[----:B------:R-:W-:Y:S01]  /*0430*/  LEA R13, R4, UR4, 0x1 ;  /* 0x00000004040d7c11 */ /* 0x000fe2000f8e08ff */
[----:B------:R-:W-:Y:S01]  /*0440*/  IMAD R17, R14, R5, UR4 ;  /* 0x000000040e117e24 */ /* 0x000fe2000f8e0205 */
[----:B------:R-:W-:-:S03]  /*0450*/  LEA R14, R5, 0x4, 0x2 ;  /* 0x00000004050e7811 */ /* 0x000fc600078e10ff */
[----:B------:R-:W-:-:S07]  /*0460*/  VIADD R17, R17, 0x4 ;  /* 0x0000000411117836 */ /* 0x000fce0000000000 */
.L_x_2:
[----:B------:R-:W-:Y:S01]  /*0470*/  IMAD R18, R6, 0x4, R13 ;  /* 0x0000000406127824 */ /* 0x000fe200078e020d */
[----:B------:R-:W-:Y:S01]  /*0480*/  LDS.U16 R5, [R17+-0x4] ;  /* 0xfffffc0011057984 */ /* 0x000fe20000000400 */
[----:B------:R-:W-:-:S03]  /*0490*/  VIADD R15, R15, 0x4 ;  /* 0x000000040f0f7836 */ /* 0x000fc60000000000 */
[----:B------:R-:W1:Y:S04]  /*04a0*/  LDS.U16 R19, [R7] ;  /* 0x0000000007137984 */ /* 0x000e680000000400 */
[----:B------:R-:W2:Y:S01]  /*04b0*/  LDS.U16 R18, [R18] ;  /* 0x0000000012127984 */ /* 0x000ea20000000400 */
[----:B-1----:R-:W-:Y:S01]  /*04c0*/  PRMT R20, R19, 0x9910, RZ ;  /* 0x0000991013147816 */ /* 0x002fe200000000ff */
[----:B--2---:R-:W-:-:S05]  /*04d0*/  IMAD.IADD R22, R5, 0x1, R18 ;  /* 0x0000000105167824 */ /* 0x004fca00078e0212 */
[----:B------:R-:W-:-:S04]  /*04e0*/  PRMT R5, R22, 0x9910, RZ ;  /* 0x0000991016057816 */ /* 0x000fc800000000ff */
[----:B------:R-:W-:Y:S01]  /*04f0*/  ISETP.GT.AND P1, PT, R20, R5, PT ;  /* 0x000000051400720c */ /* 0x000fe20003f24270 */
[----:B0-----:R-:W-:-:S04]  /*0500*/  IMAD.MOV.U32 R5, RZ, RZ, R11 ;  /* 0x000000ffff057224 */ /* 0x001fc800078e000b */
[----:B------:R-:W-:-:S08]  /*0510*/  IMAD R19, R12, R5, R13 ;  /* 0x000000050c137224 */ /* 0x000fd000078e020d */
[----:B------:R-:W-:Y:S01]  /*0520*/  @P1 STS.U16 [R7], R22 ;  /* 0x0000001607001388 */ /* 0x000fe20000000400 */
[----:B------:R-:W-:Y:S06]  /*0530*/  BAR.SYNC.DEFER_BLOCKING 0x0 ;  /* 0x0000000000007b1d */ /* 0x000fec0000010000 */
[----:B------:R-:W-:Y:S04]  /*0540*/  LDS.U16 R19, [R19] ;  /* 0x0000000013137984 */ /* 0x000fe80000000400 */
[----:B------:R-:W0:Y:S04]  /*0550*/  LDS.U16 R18, [R17+-0x2] ;  /* 0xfffffe0011127984 */ /* 0x000e280000000400 */
[----:B------:R-:W1:Y:S01]  /*0560*/  LDS.U16 R20, [R7] ;  /* 0x0000000007147984 */ /* 0x000e620000000400 */
[----:B0-----:R-:W-:Y:S01]  /*0570*/  IMAD.IADD R24, R18, 0x1, R19 ;  /* 0x0000000112187824 */ /* 0x001fe200078e0213 */
[----:B-1----:R-:W-:Y:S01]  /*0580*/  PRMT R21, R20, 0x9910, RZ ;  /* 0x0000991014157816 */ /* 0x002fe200000000ff */
[----:B------:R-:W-:-:S03]  /*0590*/  IMAD R20, R14, R5, R13 ;  /* 0x000000050e147224 */ /* 0x000fc600078e020d */
[----:B------:R-:W-:-:S04]  /*05a0*/  PRMT R18, R24, 0x9910, RZ ;  /* 0x0000991018127816 */ /* 0x000fc800000000ff */
[----:B------:R-:W-:-:S13]  /*05b0*/  ISETP.GT.AND P1, PT, R21, R18, PT ;  /* 0x000000121500720c */ /* 0x000fda0003f24270 */
[----:B------:R-:W-:Y:S01]  /*05c0*/  @P1 STS.U16 [R7], R24 ;  /* 0x0000001807001388 */ /* 0x000fe20000000400 */
[----:B------:R-:W-:Y:S06]  /*05d0*/  BAR.SYNC.DEFER_BLOCKING 0x0 ;  /* 0x0000000000007b1d */ /* 0x000fec0000010000 */
[----:B------:R-:W-:Y:S04]  /*05e0*/  LDS.U16 R19, [R20] ;  /* 0x0000000014137984 */ /* 0x000fe80000000400 */
[----:B------:R-:W0:Y:S04]  /*05f0*/  LDS.U16 R18, [R17] ;  /* 0x0000000011127984 */ /* 0x000e280000000400 */
[----:B------:R-:W1:Y:S01]  /*0600*/  LDS.U16 R21, [R7] ;  /* 0x0000000007157984 */ /* 0x000e620000000400 */
[----:B0-----:R-:W-:Y:S01]  /*0610*/  IMAD.IADD R22, R18, 0x1, R19 ;  /* 0x0000000112167824 */ /* 0x001fe200078e0213 */
[----:B-1----:R-:W-:-:S04]  /*0620*/  PRMT R19, R21, 0x9910, RZ ;  /* 0x0000991015137816 */ /* 0x002fc800000000ff */
[----:B------:R-:W-:-:S04]  /*0630*/  PRMT R18, R22, 0x9910, RZ ;  /* 0x0000991016127816 */ /* 0x000fc800000000ff */
[----:B------:R-:W-:Y:S01]  /*0640*/  ISETP.GT.AND P1, PT, R19, R18, PT ;  /* 0x000000121300720c */ /* 0x000fe20003f24270 */
[--C-:B------:R-:W-:Y:S02]  /*0650*/  IMAD R19, R16, R5, R13.reuse ;  /* 0x0000000510137224 */ /* 0x100fe400078e020d */
[----:B------:R-:W-:-:S10]  /*0660*/  IMAD R13, R5, 0x8, R13 ;  /* 0x00000008050d7824 */ /* 0x000fd400078e020d */
[----:B------:R-:W-:Y:S01]  /*0670*/  @P1 STS.U16 [R7], R22 ;  /* 0x0000001607001388 */ /* 0x000fe20000000400 */
[----:B------:R-:W-:Y:S06]  /*0680*/  BAR.SYNC.DEFER_BLOCKING 0x0 ;  /* 0x0000000000007b1d */ /* 0x000fec0000010000 */
[----:B------:R-:W-:Y:S04]  /*0690*/  LDS.U16 R19, [R19] ;  /* 0x0000000013137984 */ /* 0x000fe80000000400 */
[----:B------:R0:W1:Y:S04]  /*06a0*/  LDS.U16 R18, [R17+0x2] ;  /* 0x0000020011127984 */ /* 0x0000680000000400 */
[----:B------:R-:W2:Y:S01]  /*06b0*/  LDS.U16 R20, [R7] ;  /* 0x0000000007147984 */ /* 0x000ea20000000400 */
[----:B0-----:R-:W-:-:S02]  /*06c0*/  VIADD R17, R17, 0x8 ;  /* 0x0000000811117836 */ /* 0x001fc40000000000 */
[----:B-1----:R-:W-:Y:S01]  /*06d0*/  IMAD.IADD R24, R18, 0x1, R19 ;  /* 0x0000000112187824 */ /* 0x002fe200078e0213 */
[----:B--2---:R-:W-:-:S04]  /*06e0*/  PRMT R21, R20, 0x9910, RZ ;  /* 0x0000991014157816 */ /* 0x004fc800000000ff */
[----:B------:R-:W-:-:S04]  /*06f0*/  PRMT R18, R24, 0x9910, RZ ;  /* 0x0000991018127816 */ /* 0x000fc800000000ff */
[----:B------:R-:W-:-:S13]  /*0700*/  ISETP.GT.AND P1, PT, R21, R18, PT ;  /* 0x000000121500720c */ /* 0x000fda0003f24270 */
[----:B------:R1:W-:Y:S01]  /*0710*/  @P1 STS.U16 [R7], R24 ;  /* 0x0000001807001388 */ /* 0x0003e20000000400 */
[----:B------:R-:W-:Y:S01]  /*0720*/  BAR.SYNC.DEFER_BLOCKING 0x0 ;  /* 0x0000000000007b1d */ /* 0x000fe20000010000 */
[----:B------:R-:W-:-:S13]  /*0730*/  ISETP.NE.AND P1, PT, R15, RZ, PT ;  /* 0x000000ff0f00720c */ /* 0x000fda0003f25270 */
[----:B-1----:R-:W-:Y:S05]  /*0740*/  @P1 BRA `(.L_x_2) ;  /* 0xfffffffc00481947 */ /* 0x002fea000383ffff */
.L_x_1:
[----:B------:R-:W-:Y:S05]  /*0750*/  @!P0 BRA `(.L_x_0) ;  /* 0x0000000000588947 */ /* 0x000fea0003800000 */
[----:B------:R-:W0:Y:S01]  /*0760*/  LDC R13, c[0x0][0x390] ;  /* 0x0000e400ff0d7b82 */ /* 0x000e220000000800 */
[-C--:B------:R-:W-:Y:S02]  /*0770*/  IMAD R11, R10, R5.reuse, R4 ;  /* 0x000000050a0b7224 */ /* 0x080fe400078e0204 */
[----:B------:R-:W-:Y:S02]  /*0780*/  IMAD R5, R0, R5, R10 ;  /* 0x0000000500057224 */ /* 0x000fe400078e020a */
[----:B------:R-:W-:Y:S02]  /*0790*/  IMAD R11, R6, 0x2, R11 ;  /* 0x00000002060b7824 */ /* 0x000fe400078e020b */
[----:B------:R-:W-:Y:S02]  /*07a0*/  IMAD R5, R5, 0x2, R8 ;  /* 0x0000000205057824 */ /* 0x000fe400078e0208 */
[----:B------:R-:W-:Y:S01]  /*07b0*/  IMAD.MOV R9, RZ, RZ, -R9 ;  /* 0x000000ffff097224 */ /* 0x000fe200078e0a09 */
[----:B------:R-:W-:Y:S01]  /*07c0*/  LEA R0, R11, UR4, 0x1 ;  /* 0x000000040b007c11 */ /* 0x000fe2000f8e08ff */
[----:B------:R-:W-:-:S07]  /*07d0*/  VIADD R5, R5, UR4 ;  /* 0x0000000405057c36 */ /* 0x000fce0008000000 */
.L_x_3:
[----:B------:R1:W-:Y:S01]  /*07e0*/  LDS.U16 R4, [R5] ;  /* 0x0000000005047984 */ /* 0x0003e20000000400 */
[----:B------:R-:W-:-:S03]  /*07f0*/  VIADD R9, R9, 0x1 ;  /* 0x0000000109097836 */ /* 0x000fc60000000000 */
[----:B------:R0:W2:Y:S04]  /*0800*/  LDS.U16 R11, [R0] ;  /* 0x00000000000b7984 */ /* 0x0000a80000000400 */
[----:B------:R-:W3:Y:S01]  /*0810*/  LDS.U16 R6, [R7] ;  /* 0x0000000007067984 */ /* 0x000ee20000000400 */
[----:B-1----:R-:W-:Y:S02]  /*0820*/  VIADD R5, R5, 0x2 ;  /* 0x0000000205057836 */ /* 0x002fe40000000000 */
[----:B0-----:R-:W-:Y:S02]  /*0830*/  IMAD R0, R13, 0x2, R0 ;  /* 0x000000020d007824 */ /* 0x001fe400078e0200 */
[----:B--2---:R-:W-:Y:S01]  /*0840*/  IMAD.IADD R8, R4, 0x1, R11 ;  /* 0x0000000104087824 */ /* 0x004fe200078e020b */
[----:B---3--:R-:W-:-:S04]  /*0850*/  PRMT R11, R6, 0x9910, RZ ;  /* 0x00009910060b7816 */ /* 0x008fc800000000ff */
[----:B------:R-:W-:-:S04]  /*0860*/  PRMT R4, R8, 0x9910, RZ ;  /* 0x0000991008047816 */ /* 0x000fc800000000ff */
[----:B------:R-:W-:-:S13]  /*0870*/  ISETP.GT.AND P0, PT, R11, R4, PT ;  /* 0x000000040b00720c */ /* 0x000fda0003f04270 */
[----:B------:R1:W-:Y:S01]  /*0880*/  @P0 STS.U16 [R7], R8 ;  /* 0x0000000807000388 */ /* 0x0003e20000000400 */
[----:B------:R-:W-:Y:S01]  /*0890*/  BAR.SYNC.DEFER_BLOCKING 0x0 ;  /* 0x0000000000007b1d */ /* 0x000fe20000010000 */
[----:B------:R-:W-:-:S13]  /*08a0*/  ISETP.NE.AND P0, PT, R9, RZ, PT ;  /* 0x000000ff0900720c */ /* 0x000fda0003f05270 */
[----:B-1----:R-:W-:Y:S05]  /*08b0*/  @P0 BRA `(.L_x_3) ;  /* 0xfffffffc00c80947 */ /* 0x002fea000383ffff */
.L_x_0:
[----:B------:R-:W-:Y:S06]  /*08c0*/  BAR.SYNC.DEFER_BLOCKING 0x0 ;  /* 0x0000000000007b1d */ /* 0x000fec0000010000 */
[----:B0-----:R-:W0:Y:S04]  /*08d0*/  LDS.U16 R7, [R7] ;  /* 0x0000000007077984 */ /* 0x001e280000000400 */
[----:B0-----:R-:W-:Y:S01]  /*08e0*/  STG.E.U16 desc[UR6][R2.64], R7 ;  /* 0x0000000702007986 */ /* 0x001fe2000c101506 */
[----:B------:R-:W-:Y:S05]  /*08f0*/  EXIT ;  /* 0x000000000000794d */ /* 0x000fea0003800000 */
.L_x_4:
[----:B------:R-:W-:-:S00]  /*0900*/  BRA `(.L_x_4) ;  /* 0xfffffffc00fc7947 */ /* 0x000fc0000383ffff */
[----:B------:R-:W-:-:S00]  /*0910*/  NOP ;  /* 0x0000000000007918 */ /* 0x000fc00000000000 */
        /* <DEDUP_REMOVED lines=14> */
.L_x_44:


//--------------------- .text._Z17blocked_FW_phase3Psiii --------------------------
	.section	.text._Z17blocked_FW_phase3Psiii,"ax",@progbits
	.align	128
        .global         _Z17blocked_FW_phase3Psiii
        .type           _Z17blocked_FW_phase3Psiii,@function
        .size           _Z17blocked_FW_phase3Psiii,(.L_x_45 - _Z17blocked_FW_phase3Psiii)
        .other          _Z17blocked_FW_phase3Psiii,@"STO_CUDA_ENTRY STV_DEFAULT"
_Z17blocked_FW_phase3Psiii:
.text._Z17blocked_FW_phase3Psiii:
[----:B------:R-:W-:Y:S08]  /*0000*/  LDC R1, c[0x0][0x37c] ;  /* 0x0000df00ff017b82 */ /* 0x000ff00000000800 */
[----:B------:R-:W0:Y:S08]  /*0010*/  S2UR UR5, SR_CTAID.X ;  /* 0x00000000000579c3 */ /* 0x000e300000002500 */
[----:B------:R-:W0:Y:S08]  /*0020*/  LDC R7, c[0x0][0x38c] ;  /* 0x0000e300ff077b82 */ /* 0x000e300000000800 */
[----:B------:R-:W1:Y:S01]  /*0030*/  S2UR UR4, SR_CTAID.Y ;  /* 0x00000000000479c3 */ /* 0x000e620000002600 */
[----:B0-----:R-:W-:-:S02]  /*0040*/  ISETP.NE.AND P0, PT, R7, UR5, PT ;  /* 0x0000000507007c0c */ /* 0x001fc4000bf05270 */
[----:B-1----:R-:W-:-:S13]  /*0050*/  ISETP.EQ.AND P1, PT, R7, UR4, PT ;  /* 0x0000000407007c0c */ /* 0x002fda000bf22270 */
[----:B------:R-:W-:Y:S05]  /*0060*/  @!P0 EXIT P1 ;  /* 0x000000000000894d */ /* 0x000fea0000800000 */
[----:B------:R-:W0:Y:S01]  /*0070*/  S2R R0, SR_TID.X ;  /* 0x0000000000007919 */ /* 0x000e220000002100 */
[----:B------:R-:W1:Y:S01]  /*0080*/  LDCU UR6, c[0x0][0x390] ;  /* 0x00007200ff0677ac */ /* 0x000e620008000800 */
[----:B------:R-:W2:Y:S01]  /*0090*/  LDC.64 R12, c[0x0][0x380] ;  /* 0x0000e000ff0c7b82 */ /* 0x000ea20000000a00 */
[----:B------:R-:W0:Y:S01]  /*00a0*/  S2R R5, SR_TID.Y ;  /* 0x0000000000057919 */ /* 0x000e220000002200 */
[----:B------:R-:W3:Y:S01]  /*00b0*/  LDCU UR8, c[0x0][0x388] ;  /* 0x00007100ff0877ac */ /* 0x000ee20008000800 */
[----:B-1----:R-:W-:Y:S01]  /*00c0*/  IMAD.U32 R4, RZ, RZ, UR6 ;  /* 0x00000006ff047e24 */ /* 0x002fe2000f8e00ff */
[----:B------:R-:W1:Y:S03]  /*00d0*/  LDCU.64 UR6, c[0x0][0x358] ;  /* 0x00006b00ff0677ac */ /* 0x000e660008000a00 */
[----:B------:R-:W-:Y:S01]  /*00e0*/  IMAD R2, R7, R4, RZ ;  /* 0x0000000407027224 */ /* 0x000fe200078e02ff */
[----:B---3--:R-:W-:-:S02]  /*00f0*/  UIMAD UR4, UR4, UR8, URZ ;  /* 0x00000008040472a4 */ /* 0x008fc4000f8e02ff */
[----:B0-----:R-:W-:-:S04]  /*0100*/  IMAD R3, R5, UR8, R0 ;  /* 0x0000000805037c24 */ /* 0x001fc8000f8e0200 */
[C---:B------:R-:W-:Y:S02]  /*0110*/  IMAD R7, R4.reuse, UR5, R3 ;  /* 0x0000000504077c24 */ /* 0x040fe4000f8e0203 */
[----:B------:R-:W-:Y:S02]  /*0120*/  IMAD.IADD R9, R3, 0x1, R2 ;  /* 0x0000000103097824 */ /* 0x000fe400078e0202 */
[C---:B------:R-:W-:Y:S02]  /*0130*/  IMAD R3, R4.reuse, UR4, R7 ;  /* 0x0000000404037c24 */ /* 0x040fe4000f8e0207 */
[----:B------:R-:W-:Y:S02]  /*0140*/  IMAD R9, R4, UR4, R9 ;  /* 0x0000000404097c24 */ /* 0x000fe4000f8e0209 */
[----:B------:R-:W-:Y:S02]  /*0150*/  IMAD R7, R2, UR8, R7 ;  /* 0x0000000802077c24 */ /* 0x000fe4000f8e0207 */
[----:B--2---:R-:W-:-:S04]  /*0160*/  IMAD.WIDE R2, R3, 0x2, R12 ;  /* 0x0000000203027825 */ /* 0x004fc800078e020c */
[--C-:B------:R-:W-:Y:S01]  /*0170*/  IMAD.WIDE R10, R9, 0x2, R12.reuse ;  /* 0x00000002090a7825 */ /* 0x100fe200078e020c */
[----:B-1----:R-:W2:Y:S03]  /*0180*/  LDG.E.U16 R14, desc[UR6][R2.64] ;  /* 0x00000006020e7981 */ /* 0x002ea6000c1e1500 */
[----:B------:R-:W-:Y:S02]  /*0190*/  IMAD.WIDE R12, R7, 0x2, R12 ;  /* 0x00000002070c7825 */ /* 0x000fe400078e020c */
[----:B------:R-:W3:Y:S04]  /*01a0*/  LDG.E.U16 R10, desc[UR6][R10.64] ;  /* 0x000000060a0a7981 */ /* 0x000ee8000c1e1500 */
[----:B------:R-:W4:Y:S01]  /*01b0*/  LDG.E.U16 R12, desc[UR6][R12.64] ;  /* 0x000000060c0c7981 */ /* 0x000f22000c1e1500 */
[----:B------:R-:W0:Y:S01]  /*01c0*/  S2UR UR5, SR_CgaCtaId ;  /* 0x00000000000579c3 */ /* 0x000e220000008800 */
[----:B------:R-:W-:Y:S01]  /*01d0*/  UMOV UR4, 0x400 ;  /* 0x0000040000047882 */ /* 0x000fe20000000000 */
[----:B------:R-:W-:-:S02]  /*01e0*/  IMAD R7, R5, R4, R0 ;  /* 0x0000000405077224 */ /* 0x000fc400078e0200 */
[----:B------:R-:W-:-:S04]  /*01f0*/  IMAD R6, R4, R4, RZ ;  /* 0x0000000404067224 */ /* 0x000fc800078e02ff */
[----:B------:R-:W-:Y:S01]  /*0200*/  IMAD.SHL.U32 R8, R6, 0x2, RZ ;  /* 0x0000000206087824 */ /* 0x000fe200078e00ff */
[----:B------:R-:W-:Y:S01]  /*0210*/  ISETP.GE.AND P0, PT, R4, 0x1, PT ;  /* 0x000000010400780c */ /* 0x000fe20003f06270 */
[----:B0-----:R-:W-:-:S06]  /*0220*/  ULEA UR4, UR5, UR4, 0x18 ;  /* 0x0000000405047291 */ /* 0x001fcc000f8ec0ff */
[----:B------:R-:W-:-:S04]  /*0230*/  LEA R7, R7, UR4, 0x1 ;  /* 0x0000000407077c11 */ /* 0x000fc8000f8e08ff */
[----:B------:R-:W-:-:S05]  /*0240*/  IADD3 R9, PT, PT, R8, R7, RZ ;  /* 0x0000000708097210 */ /* 0x000fca0007ffe0ff */
[----:B------:R-:W-:Y:S01]  /*0250*/  IMAD.IADD R15, R8, 0x1, R9 ;  /* 0x00000001080f7824 */ /* 0x000fe200078e0209 */
[----:B--2---:R0:W-:Y:S04]  /*0260*/  STS.U16 [R7], R14 ;  /* 0x0000000e07007388 */ /* 0x0041e80000000400 */
[----:B---3--:R0:W-:Y:S04]  /*0270*/  STS.U16 [R9], R10 ;  /* 0x0000000a09007388 */ /* 0x0081e80000000400 */
[----:B----4-:R0:W-:Y:S01]  /*0280*/  STS.U16 [R15], R12 ;  /* 0x0000000c0f007388 */ /* 0x0101e20000000400 */
[----:B------:R-:W-:Y:S06]  /*0290*/  BAR.SYNC.DEFER_BLOCKING 0x0 ;  /* 0x0000000000007b1d */ /* 0x000fec0000010000 */
[----:B------:R-:W-:Y:S05]  /*02a0*/  @!P0 BRA `(.L_x_5) ;  /* 0x0000000400548947 */ /* 0x000fea0003800000 */
[C---:B------:R-:W-:Y:S01]  /*02b0*/  ISETP.GE.U32.AND P1, PT, R4.reuse, 0x4, PT ;  /* 0x000000040400780c */ /* 0x040fe20003f26070 */
[----:B------:R-:W-:Y:S01]  /*02c0*/  IMAD.MOV.U32 R11, RZ, RZ, RZ ;  /* 0x000000ffff0b7224 */ /* 0x000fe200078e00ff */
[----:B0-----:R-:W-:-:S04]  /*02d0*/  LOP3.LUT R9, R4, 0x3, RZ, 0xc0, !PT ;  /* 0x0000000304097812 */ /* 0x001fc800078ec0ff */
[----:B------:R-:W-:-:S07]  /*02e0*/  ISETP.NE.AND P0, PT, R9, RZ, PT ;  /* 0x000000ff0900720c */ /* 0x000fce0003f05270 */
[----:B------:R-:W-:Y:S06]  /*02f0*/  @!P1 BRA `(.L_x_6) ;  /* 0x0000000000e49947 */ /* 0x000fec0003800000 */
[----:B------:R-:W0:Y:S01]  /*0300*/  LDC R10, c[0x0][0x390] ;  /* 0x0000e400ff0a7b82 */ /* 0x000e220000000800 */
[----:B------:R-:W-:Y:S01]  /*0310*/  IMAD.IADD R15, R5, 0x1, R4 ;  /* 0x00000001050f7824 */ /* 0x000fe200078e0204 */
[C---:B------:R-:W-:Y:S02]  /*0320*/  LOP3.LUT R11, R4.reuse, 0x7ffffffc, RZ, 0xc0, !PT ;  /* 0x7ffffffc040b7812 */ /* 0x040fe400078ec0ff */
[C---:B------:R-:W-:Y:S02]  /*0330*/  LEA R13, R4.reuse, 0x2, 0x2 ;  /* 0x00000002040d7811 */ /* 0x040fe400078e10ff */
[----:B------:R-:W-:Y:S01]  /*0340*/  SHF.L.U32 R15, R15, 0x1, RZ ;  /* 0x000000010f0f7819 */ /* 0x000fe200000006ff */
[----:B------:R-:W-:Y:S01]  /*0350*/  IMAD.MOV R12, RZ, RZ, -R11 ;  /* 0x000000ffff0c7224 */ /* 0x000fe200078e0a0b */
[----:B------:R-:W-:Y:S02]  /*0360*/  LEA R17, R4, 0x6, 0x2 ;  /* 0x0000000604117811 */ /* 0x000fe400078e10ff */
[----:B------:R-:W-:Y:S01]  /*0370*/  LEA R19, R0, UR4, 0x1 ;  /* 0x0000000400137c11 */ /* 0x000fe2000f8e08ff */
[----:B------:R-:W-:Y:S01]  /*0380*/  IMAD R14, R15, R4, UR4 ;  /* 0x000000040f0e7e24 */ /* 0x000fe2000f8e0204 */
[----:B------:R-:W-:-:S03]  /*0390*/  LEA R15, R4, 0x4, 0x2 ;  /* 0x00000004040f7811 */ /* 0x000fc600078e10ff */
[----:B------:R-:W-:-:S07]  /*03a0*/  VIADD R14, R14, 0x4 ;  /* 0x000000040e0e7836 */ /* 0x000fce0000000000 */
.L_x_7:
[----:B------:R-:W-:Y:S01]  /*03b0*/  LEA R16, R6, R19, 0x2 ;  /* 0x0000001306107211 */ /* 0x000fe200078e10ff */
[----:B------:R-:W-:Y:S01]  /*03c0*/  LDS.U16 R4, [R14+-0x4] ;  /* 0xfffffc000e047984 */ /* 0x000fe20000000400 */
[----:B------:R-:W-:-:S03]  /*03d0*/  IADD3 R12, PT, PT, R12, 0x4, RZ ;  /* 0x000000040c0c7810 */ /* 0x000fc60007ffe0ff */
[----:B------:R-:W1:Y:S04]  /*03e0*/  LDS.U16 R21, [R16] ;  /* 0x0000000010157984 */ /* 0x000e680000000400 */
[----:B------:R-:W2:Y:S01]  /*03f0*/  LDS.U16 R18, [R7] ;  /* 0x0000000007127984 */ /* 0x000ea20000000400 */
[----:B-1----:R-:W-:Y:S01]  /*0400*/  IMAD.IADD R22, R4, 0x1, R21 ;  /* 0x0000000104167824 */ /* 0x002fe200078e0215 */
[----:B--2---:R-:W-:-:S04]  /*0410*/  PRMT R21, R18, 0x9910, RZ ;  /* 0x0000991012157816 */ /* 0x004fc800000000ff */
        /* <DEDUP_REMOVED lines=9> */
[----:B0-----:R-:W-:-:S02]  /*04b0*/  IADD3 R24, PT, PT, R16, R21, RZ ;  /* 0x0000001510187210 */ /* 0x001fc40007ffe0ff */
[----:B-1----:R-:W-:Y:S01]  /*04c0*/  PRMT R21, R20, 0x9910, RZ ;  /* 0x0000991014157816 */ /* 0x002fe200000000ff */
[----:B------:R-:W-:Y:S01]  /*04d0*/  IMAD R20, R15, R4, R19 ;  /* 0x000000040f147224 */ /* 0x000fe200078e0213 */
        /* <DEDUP_REMOVED lines=8> */
[----:B-1----:R-:W-:Y:S01]  /*0560*/  PRMT R21, R18, 0x9910, RZ ;  /* 0x0000991012157816 */ /* 0x002fe200000000ff */
[----:B------:R-:W-:-:S03]  /*0570*/  IMAD R18, R17, R4, R19 ;  /* 0x0000000411127224 */ /* 0x000fc600078e0213 */
[----:B------:R-:W-:Y:S01]  /*0580*/  PRMT R16, R22, 0x9910, RZ ;  /* 0x0000991016107816 */ /* 0x000fe200000000ff */
[----:B------:R-:W-:-:S03]  /*0590*/  IMAD R19, R4, 0x8, R19 ;  /* 0x0000000804137824 */ /* 0x000fc600078e0213 */
[----:B------:R-:W-:-:S13]  /*05a0*/  ISETP.GT.AND P1, PT, R21, R16, PT ;  /* 0x000000101500720c */ /* 0x000fda0003f24270 */
        /* <DEDUP_REMOVED lines=14> */
.L_x_6:
[----:B------:R-:W-:Y:S05]  /*0690*/  @!P0 BRA `(.L_x_5) ;  /* 0x0000000000588947 */ /* 0x000fea0003800000 */
[----:B------:R-:W0:Y:S01]  /*06a0*/  LDC R15, c[0x0][0x390] ;  /* 0x0000e400ff0f7b82 */ /* 0x000e220000000800 */
[-C--:B------:R-:W-:Y:S02]  /*06b0*/  IMAD R13, R11, R4.reuse, R0 ;  /* 0x000000040b0d7224 */ /* 0x080fe400078e0200 */
[----:B------:R-:W-:Y:S02]  /*06c0*/  IMAD R5, R5, R4, R11 ;  /* 0x0000000405057224 */ /* 0x000fe400078e020b */
[----:B------:R-:W-:Y:S01]  /*06d0*/  IMAD.MOV R9, RZ, RZ, -R9 ;  /* 0x000000ffff097224 */ /* 0x000fe200078e0a09 */
[----:B------:R-:W-:Y:S01]  /*06e0*/  LEA R13, R6, R13, 0x1 ;  /* 0x0000000d060d7211 */ /* 0x000fe200078e08ff */
[----:B------:R-:W-:-:S03]  /*06f0*/  IMAD R5, R5, 0x2, R8 ;  /* 0x0000000205057824 */ /* 0x000fc600078e0208 */
[----:B------:R-:W-:Y:S02]  /*0700*/  LEA R0, R13, UR4, 0x1 ;  /* 0x000000040d007c11 */ /* 0x000fe4000f8e08ff */
[----:B------:R-:W-:-:S07]  /*0710*/  IADD3 R5, PT, PT, R5, UR4, RZ ;  /* 0x0000000405057c10 */ /* 0x000fce000fffe0ff */
.L_x_8:
[----:B------:R1:W-:Y:S01]  /*0720*/  LDS.U16 R4, [R5] ;  /* 0x0000000005047984 */ /* 0x0003e20000000400 */
[----:B------:R-:W-:-:S03]  /*0730*/  VIADD R9, R9, 0x1 ;  /* 0x0000000109097836 */ /* 0x000fc60000000000 */
[----:B------:R0:W2:Y:S04]  /*0740*/  LDS.U16 R11, [R0] ;  /* 0x00000000000b7984 */ /* 0x0000a80000000400 */
[----:B------:R-:W3:Y:S01]  /*0750*/  LDS.U16 R6, [R7] ;  /* 0x0000000007067984 */ /* 0x000ee20000000400 */
[----:B-1----:R-:W-:Y:S01]  /*0760*/  IADD3 R5, PT, PT, R5, 0x2, RZ ;  /* 0x0000000205057810 */ /* 0x002fe20007ffe0ff */
        /* <DEDUP_REMOVED lines=9> */
.L_x_5:
[----:B------:R-:W-:Y:S06]  /*0800*/  BAR.SYNC.DEFER_BLOCKING 0x0 ;  /* 0x0000000000007b1d */ /* 0x000fec0000010000 */
[----:B0-----:R-:W0:Y:S04]  /*0810*/  LDS.U16 R7, [R7] ;  /* 0x0000000007077984 */ /* 0x001e280000000400 */
[----:B0-----:R-:W-:Y:S01]  /*0820*/  STG.E.U16 desc[UR6][R2.64], R7 ;  /* 0x0000000702007986 */ /* 0x001fe2000c101506 */
[----:B------:R-:W-:Y:S05]  /*0830*/  EXIT ;  /* 0x000000000000794d */ /* 0x000fea0003800000 */
.L_x_9:
        /* <DEDUP_REMOVED lines=12> */
.L_x_45:


//--------------------- .text._Z23blocked_FW_phase2_pitchPsiii --------------------------
	.section	.text._Z23blocked_FW_phase2_pitchPsiii,"ax",@progbits
	.align	128
        .global         _Z23blocked_FW_phase2_pitchPsiii
        .type           _Z23blocked_FW_phase2_pitchPsiii,@function
        .size           _Z23blocked_FW_phase2_pitchPsiii,(.L_x_46 - _Z23blocked_FW_phase2_pitchPsiii)
        .other          _Z23blocked_FW_phase2_pitchPsiii,@"STO_CUDA_ENTRY STV_DEFAULT"
_Z23blocked_FW_phase2_pitchPsiii:
.text._Z23blocked_FW_phase2_pitchPsiii:
[----:B------:R-:W-:Y:S08]  /*0000*/  LDC R1, c[0x0][0x37c] ;  /* 0x0000df00ff017b82 */ /* 0x000ff00000000800 */
[----:B------:R-:W0:Y:S08]  /*0010*/  S2UR UR4, SR_CTAID.X ;  /* 0x00000000000479c3 */ /* 0x000e300000002500 */
[----:B------:R-:W0:Y:S02]  /*0020*/  LDC R3, c[0x0][0x38c] ;  /* 0x0000e300ff037b82 */ /* 0x000e240000000800 */
[----:B0-----:R-:W-:-:S13]  /*0030*/  ISETP.NE.AND P0, PT, R3, UR4, PT ;  /* 0x0000000403007c0c */ /* 0x001fda000bf05270 */
[----:B------:R-:W-:Y:S05]  /*0040*/  @!P0 EXIT ;  /* 0x000000000000894d */ /* 0x000fea0003800000 */
[----:B------:R-:W0:Y:S01]  /*0050*/  S2R R11, SR_TID.Y ;  /* 0x00000000000b7919 */ /* 0x000e220000002200 */
[----:B------:R-:W1:Y:S01]  /*0060*/  LDCU UR6, c[0x0][0x390] ;  /* 0x00007200ff0677ac */ /* 0x000e620008000800 */
[----:B------:R-:W2:Y:S01]  /*0070*/  S2R R9, SR_TID.X ;  /* 0x0000000000097919 */ /* 0x000ea20000002100 */
[----:B------:R-:W3:Y:S01]  /*0080*/  LDCU UR5, c[0x0][0x388] ;  /* 0x00007100ff0577ac */ /* 0x000ee20008000800 */
[----:B------:R-:W4:Y:S01]  /*0090*/  LDCU.64 UR10, c[0x0][0x380] ;  /* 0x00007000ff0a77ac */ /* 0x000f220008000a00 */
[----:B------:R-:W5:Y:S01]  /*00a0*/  LDCU.64 UR8, c[0x0][0x358] ;  /* 0x00006b00ff0877ac */ /* 0x000f620008000a00 */
[----:B-1----:R-:W-:-:S04]  /*00b0*/  IMAD.U32 R10, RZ, RZ, UR6 ;  /* 0x00000006ff0a7e24 */ /* 0x002fc8000f8e00ff */
[----:B------:R-:W-:Y:S02]  /*00c0*/  IMAD R0, R3, R10, RZ ;  /* 0x0000000a03007224 */ /* 0x000fe400078e02ff */
[----:B------:R-:W-:Y:S02]  /*00d0*/  IMAD R6, R10, UR4, RZ ;  /* 0x000000040a067c24 */ /* 0x000fe4000f8e02ff */
[----:B---3--:R-:W-:Y:S02]  /*00e0*/  IMAD R12, R0, UR5, RZ ;  /* 0x00000005000c7c24 */ /* 0x008fe4000f8e02ff */
[----:B------:R-:W-:Y:S02]  /*00f0*/  IMAD R4, R6, UR5, RZ ;  /* 0x0000000506047c24 */ /* 0x000fe4000f8e02ff */
[----:B0-----:R-:W-:Y:S01]  /*0100*/  IMAD R13, R11, UR5, RZ ;  /* 0x000000050b0d7c24 */ /* 0x001fe2000f8e02ff */
[----:B------:R-:W-:-:S04]  /*0110*/  SHF.R.S32.HI R14, RZ, 0x1f, R12 ;  /* 0x0000001fff0e7819 */ /* 0x000fc8000001140c */
[----:B------:R-:W-:Y:S02]  /*0120*/  SHF.R.S32.HI R7, RZ, 0x1f, R13 ;  /* 0x0000001fff077819 */ /* 0x000fe4000001140d */
[----:B------:R-:W-:-:S04]  /*0130*/  IADD3 R3, P0, PT, R0, R13, RZ ;  /* 0x0000000d00037210 */ /* 0x000fc80007f1e0ff */
[----:B------:R-:W-:Y:S02]  /*0140*/  LEA.HI.X.SX32 R15, R0, R7, 0x1, P0 ;  /* 0x00000007000f7211 */ /* 0x000fe400000f0eff */
[--C-:B------:R-:W-:Y:S02]  /*0150*/  SHF.R.S32.HI R0, RZ, 0x1f, R4.reuse ;  /* 0x0000001fff007819 */ /* 0x100fe40000011404 */
[C---:B----4-:R-:W-:Y:S02]  /*0160*/  IADD3 R4, P0, P1, R3.reuse, UR10, R4 ;  /* 0x0000000a03047c10 */ /* 0x050fe4000f91e004 */
[----:B------:R-:W-:Y:S02]  /*0170*/  IADD3 R2, P2, P3, R3, UR10, R12 ;  /* 0x0000000a03027c10 */ /* 0x000fe4000fb5e00c */
[C---:B------:R-:W-:Y:S02]  /*0180*/  IADD3.X R5, PT, PT, R15.reuse, UR11, R0, P0, P1 ;  /* 0x0000000b0f057c10 */ /* 0x040fe400087e2400 */
[----:B------:R-:W-:Y:S01]  /*0190*/  IADD3.X R3, PT, PT, R15, UR11, R14, P2, P3 ;  /* 0x0000000b0f037c10 */ /* 0x000fe200097e640e */
[----:B--2---:R-:W-:-:S04]  /*01a0*/  IMAD.WIDE.U32 R4, R9, 0x2, R4 ;  /* 0x0000000209047825 */ /* 0x004fc800078e0004 */
[----:B------:R-:W-:Y:S01]  /*01b0*/  IMAD.WIDE.U32 R2, R9, 0x2, R2 ;  /* 0x0000000209027825 */ /* 0x000fe200078e0002 */
[----:B-----5:R-:W2:Y:S04]  /*01c0*/  LDG.E.U16 R15, desc[UR8][R4.64] ;  /* 0x00000008040f7981 */ /* 0x020ea8000c1e1500 */
[----:B------:R-:W3:Y:S01]  /*01d0*/  LDG.E.U16 R17, desc[UR8][R2.64] ;  /* 0x0000000802117981 */ /* 0x000ee2000c1e1500 */
[----:B------:R-:W0:Y:S01]  /*01e0*/  S2UR UR6, SR_CgaCtaId ;  /* 0x00000000000679c3 */ /* 0x000e220000008800 */
[CC--:B------:R-:W-:Y:S01]  /*01f0*/  IMAD R0, R10.reuse, R10.reuse, RZ ;  /* 0x0000000a0a007224 */ /* 0x0c0fe200078e02ff */
[----:B------:R-:W-:Y:S01]  /*0200*/  UMOV UR5, 0x400 ;  /* 0x0000040000057882 */ /* 0x000fe20000000000 */
[----:B------:R-:W-:Y:S01]  /*0210*/  IMAD R8, R11, R10, RZ ;  /* 0x0000000a0b087224 */ /* 0x000fe200078e02ff */
[----:B------:R-:W-:-:S02]  /*0220*/  ISETP.GE.AND P0, PT, R10, 0x1, PT ;  /* 0x000000010a00780c */ /* 0x000fc40003f06270 */
[----:B------:R-:W-:Y:S01]  /*0230*/  R2UR UR4, R0 ;  /* 0x00000000000472ca */ /* 0x000fe200000e0000 */
[----:B------:R-:W-:Y:S01]  /*0240*/  IMAD.IADD R0, R8, 0x1, R9 ;  /* 0x0000000108007824 */ /* 0x000fe200078e0209 */
[----:B------:R-:W-:Y:S02]  /*0250*/  IADD3 R13, P1, P2, R12, R6, R13 ;  /* 0x000000060c0d7210 */ /* 0x000fe40007a3e00d */
[----:B------:R-:W-:Y:S02]  /*0260*/  SHF.R.S32.HI R12, RZ, 0x1f, R6 ;  /* 0x0000001fff0c7819 */ /* 0x000fe40000011406 */
[----:B------:R-:W-:Y:S02]  /*0270*/  IADD3 R6, P3, PT, R13, UR10, RZ ;  /* 0x0000000a0d067c10 */ /* 0x000fe4000ff7e0ff */
[----:B------:R-:W-:-:S04]  /*0280*/  IADD3.X R12, PT, PT, R14, R12, R7, P1, P2 ;  /* 0x0000000c0e0c7210 */ /* 0x000fc80000fe4407 */
[----:B------:R-:W-:Y:S01]  /*0290*/  IADD3.X R7, PT, PT, R12, UR11, RZ, P3, !PT ;  /* 0x0000000b0c077c10 */ /* 0x000fe20009ffe4ff */
[----:B------:R-:W-:Y:S02]  /*02a0*/  USHF.L.U32 UR4, UR4, 0x1, URZ ;  /* 0x0000000104047899 */ /* 0x000fe400080006ff */
[----:B0-----:R-:W-:-:S06]  /*02b0*/  ULEA UR5, UR6, UR5, 0x18 ;  /* 0x0000000506057291 */ /* 0x001fcc000f8ec0ff */
[----:B------:R-:W-:-:S05]  /*02c0*/  LEA R0, R0, UR5, 0x1 ;  /* 0x0000000500007c11 */ /* 0x000fca000f8e08ff */
[----:B--2---:R0:W-:Y:S04]  /*02d0*/  STS.U16 [R0], R15 ;  /* 0x0000000f00007388 */ /* 0x0041e80000000400 */
[----:B---3--:R0:W-:Y:S01]  /*02e0*/  STS.U16 [R0+UR4], R17 ;  /* 0x0000001100007988 */ /* 0x0081e20008000404 */
[----:B------:R-:W-:Y:S06]  /*02f0*/  BAR.SYNC.DEFER_BLOCKING 0x0 ;  /* 0x0000000000007b1d */ /* 0x000fec0000010000 */
[----:B------:R-:W-:Y:S05]  /*0300*/  @!P0 BRA `(.L_x_10) ;  /* 0x0000000400488947 */ /* 0x000fea0003800000 */
[C---:B------:R-:W-:Y:S01]  /*0310*/  ISETP.GE.U32.AND P1, PT, R10.reuse, 0x4, PT ;  /* 0x000000040a00780c */ /* 0x040fe20003f26070 */
[----:B------:R-:W-:Y:S01]  /*0320*/  IMAD.MOV.U32 R13, RZ, RZ, RZ ;  /* 0x000000ffff0d7224 */ /* 0x000fe200078e00ff */
[----:B------:R-:W-:-:S04]  /*0330*/  LOP3.LUT R12, R10, 0x3, RZ, 0xc0, !PT ;  /* 0x000000030a0c7812 */ /* 0x000fc800078ec0ff */
[----:B------:R-:W-:-:S07]  /*0340*/  ISETP.NE.AND P0, PT, R12, RZ, PT ;  /* 0x000000ff0c00720c */ /* 0x000fce0003f05270 */
[----:B------:R-:W-:Y:S06]  /*0350*/  @!P1 BRA `(.L_x_11) ;  /* 0x0000000000d89947 */ /* 0x000fec0003800000 */
[----:B------:R-:W1:Y:S01]  /*0360*/  LDC R14, c[0x0][0x390] ;  /* 0x0000e400ff0e7b82 */ /* 0x000e620000000800 */
[----:B------:R-:W-:Y:S02]  /*0370*/  LOP3.LUT R13, R10, 0x7ffffffc, RZ, 0xc0, !PT ;  /* 0x7ffffffc0a0d7812 */ /* 0x000fe400078ec0ff */
[----:B------:R-:W-:Y:S02]  /*0380*/  LEA R16, R8, UR5, 0x1 ;  /* 0x0000000508107c11 */ /* 0x000fe4000f8e08ff */
[C---:B0-----:R-:W-:Y:S01]  /*0390*/  LEA R15, R10.reuse, 0x2, 0x1 ;  /* 0x000000020a0f7811 */ /* 0x041fe200078e08ff */
[----:B------:R-:W-:Y:S01]  /*03a0*/  IMAD.MOV R18, RZ, RZ, -R13 ;  /* 0x000000ffff127224 */ /* 0x000fe200078e0a0d */
[----:B------:R-:W-:Y:S01]  /*03b0*/  LEA R17, R10, 0x4, 0x1 ;  /* 0x000000040a117811 */ /* 0x000fe200078e08ff */
[----:B------:R-:W-:Y:S01]  /*03c0*/  VIADD R16, R16, 0x4 ;  /* 0x0000000410107836 */ /* 0x000fe20000000000 */
[----:B------:R-:W-:Y:S02]  /*03d0*/  LEA R19, R10, 0x6, 0x1 ;  /* 0x000000060a137811 */ /* 0x000fe400078e08ff */
[----:B------:R-:W-:-:S07]  /*03e0*/  LEA R21, R9, UR5, 0x1 ;  /* 0x0000000509157c11 */ /* 0x000fce000f8e08ff */
.L_x_12:
[----:B------:R-:W-:Y:S01]  /*03f0*/  LDS.U16 R10, [R16+-0x4] ;  /* 0xfffffc00100a7984 */ /* 0x000fe20000000400 */
[----:B------:R-:W-:-:S03]  /*0400*/  VIADD R18, R18, 0x4 ;  /* 0x0000000412127836 */ /* 0x000fc60000000000 */
[----:B------:R-:W0:Y:S04]  /*0410*/  LDS.U16 R23, [R21+UR4] ;  /* 0x0000000415177984 */ /* 0x000e280008000400 */
[----:B------:R-:W2:Y:S01]  /*0420*/  LDS.U16 R20, [R0] ;  /* 0x0000000000147984 */ /* 0x000ea20000000400 */
[----:B0-----:R-:W-:Y:S01]  /*0430*/  IMAD.IADD R25, R10, 0x1, R23 ;  /* 0x000000010a197824 */ /* 0x001fe200078e0217 */
[----:B--2---:R-:W-:-:S04]  /*0440*/  PRMT R23, R20, 0x9910, RZ ;  /* 0x0000991014177816 */ /* 0x004fc800000000ff */
[----:B------:R-:W-:-:S04]  /*0450*/  PRMT R10, R25, 0x9910, RZ ;  /* 0x00009910190a7816 */ /* 0x000fc800000000ff */
[----:B------:R-:W-:Y:S01]  /*0460*/  ISETP.GT.AND P1, PT, R23, R10, PT ;  /* 0x0000000a1700720c */ /* 0x000fe20003f24270 */
[----:B-1----:R-:W-:-:S04]  /*0470*/  IMAD.MOV.U32 R10, RZ, RZ, R14 ;  /* 0x000000ffff0a7224 */ /* 0x002fc800078e000e */
[----:B------:R-:W-:-:S08]  /*0480*/  IMAD R22, R15, R10, R21 ;  /* 0x0000000a0f167224 */ /* 0x000fd000078e0215 */
[----:B------:R-:W-:Y:S01]  /*0490*/  @P1 STS.U16 [R0], R25 ;  /* 0x0000001900001388 */ /* 0x000fe20000000400 */
[----:B------:R-:W-:Y:S06]  /*04a0*/  BAR.SYNC.DEFER_BLOCKING 0x0 ;  /* 0x0000000000007b1d */ /* 0x000fec0000010000 */
[----:B------:R-:W-:Y:S04]  /*04b0*/  LDS.U16 R23, [R22] ;  /* 0x0000000016177984 */ /* 0x000fe80000000400 */
[----:B------:R-:W0:Y:S04]  /*04c0*/  LDS.U16 R20, [R16+-0x2] ;  /* 0xfffffe0010147984 */ /* 0x000e280000000400 */
[----:B------:R-:W1:Y:S01]  /*04d0*/  LDS.U16 R24, [R0] ;  /* 0x0000000000187984 */ /* 0x000e620000000400 */
[----:B0-----:R-:W-:Y:S01]  /*04e0*/  IMAD.IADD R27, R20, 0x1, R23 ;  /* 0x00000001141b7824 */ /* 0x001fe200078e0217 */
[----:B-1----:R-:W-:-:S04]  /*04f0*/  PRMT R23, R24, 0x9910, RZ ;  /* 0x0000991018177816 */ /* 0x002fc800000000ff */
[----:B------:R-:W-:-:S04]  /*0500*/  PRMT R20, R27, 0x9910, RZ ;  /* 0x000099101b147816 */ /* 0x000fc800000000ff */
[----:B------:R-:W-:Y:S01]  /*0510*/  ISETP.GT.AND P1, PT, R23, R20, PT ;  /* 0x000000141700720c */ /* 0x000fe20003f24270 */
[----:B------:R-:W-:-:S12]  /*0520*/  IMAD R23, R17, R10, R21 ;  /* 0x0000000a11177224 */ /* 0x000fd800078e0215 */
        /* <DEDUP_REMOVED lines=24> */
[----:B--2---:R-:W-:Y:S05]  /*06b0*/  @P1 BRA `(.L_x_12) ;  /* 0xfffffffc004c1947 */ /* 0x004fea000383ffff */
.L_x_11:
[----:B------:R-:W-:Y:S05]  /*06c0*/  @!P0 BRA `(.L_x_10) ;  /* 0x0000000000588947 */ /* 0x000fea0003800000 */
[----:B------:R-:W1:Y:S01]  /*06d0*/  LDC R18, c[0x0][0x390] ;  /* 0x0000e400ff127b82 */ /* 0x000e620000000800 */
[----:B------:R-:W-:Y:S02]  /*06e0*/  IMAD R10, R13, R10, R9 ;  /* 0x0000000a0d0a7224 */ /* 0x000fe400078e0209 */
[----:B------:R-:W-:Y:S02]  /*06f0*/  IMAD.IADD R13, R8, 0x1, R13 ;  /* 0x00000001080d7824 */ /* 0x000fe400078e020d */
[----:B------:R-:W-:Y:S01]  /*0700*/  IMAD.MOV R14, RZ, RZ, -R12 ;  /* 0x000000ffff0e7224 */ /* 0x000fe200078e0a0c */
[----:B------:R-:W-:Y:S02]  /*0710*/  LEA R10, R10, UR4, 0x1 ;  /* 0x000000040a0a7c11 */ /* 0x000fe4000f8e08ff */
[----:B------:R-:W-:-:S03]  /*0720*/  LEA R12, R13, UR5, 0x1 ;  /* 0x000000050d0c7c11 */ /* 0x000fc6000f8e08ff */
[----:B------:R-:W-:-:S07]  /*0730*/  VIADD R13, R10, UR5 ;  /* 0x000000050a0d7c36 */ /* 0x000fce0008000000 */
.L_x_13:
[----:B------:R2:W-:Y:S01]  /*0740*/  LDS.U16 R10, [R12] ;  /* 0x000000000c0a7984 */ /* 0x0005e20000000400 */
[----:B------:R-:W-:-:S03]  /*0750*/  VIADD R14, R14, 0x1 ;  /* 0x000000010e0e7836 */ /* 0x000fc60000000000 */
[----:B0-----:R-:W0:Y:S04]  /*0760*/  LDS.U16 R15, [R13] ;  /* 0x000000000d0f7984 */ /* 0x001e280000000400 */
[----:B------:R-:W3:Y:S01]  /*0770*/  LDS.U16 R16, [R0] ;  /* 0x0000000000107984 */ /* 0x000ee20000000400 */
[----:B--2---:R-:W-:Y:S02]  /*0780*/  VIADD R12, R12, 0x2 ;  /* 0x000000020c0c7836 */ /* 0x004fe40000000000 */
[----:B0-----:R-:W-:Y:S01]  /*0790*/  IMAD.IADD R17, R10, 0x1, R15 ;  /* 0x000000010a117824 */ /* 0x001fe200078e020f */
[----:B---3--:R-:W-:-:S04]  /*07a0*/  PRMT R15, R16, 0x9910, RZ ;  /* 0x00009910100f7816 */ /* 0x008fc800000000ff */
[----:B------:R-:W-:-:S04]  /*07b0*/  PRMT R10, R17, 0x9910, RZ ;  /* 0x00009910110a7816 */ /* 0x000fc800000000ff */
[----:B------:R-:W-:Y:S01]  /*07c0*/  ISETP.GT.AND P0, PT, R15, R10, PT ;  /* 0x0000000a0f00720c */ /* 0x000fe20003f04270 */
[----:B-1----:R-:W-:-:S04]  /*07d0*/  IMAD.MOV.U32 R10, RZ, RZ, R18 ;  /* 0x000000ffff0a7224 */ /* 0x002fc800078e0012 */
[----:B------:R-:W-:-:S08]  /*07e0*/  IMAD R13, R10, 0x2, R13 ;  /* 0x000000020a0d7824 */ /* 0x000fd000078e020d */
[----:B------:R2:W-:Y:S01]  /*07f0*/  @P0 STS.U16 [R0], R17 ;  /* 0x0000001100000388 */ /* 0x0005e20000000400 */
[----:B------:R-:W-:Y:S01]  /*0800*/  BAR.SYNC.DEFER_BLOCKING 0x0 ;  /* 0x0000000000007b1d */ /* 0x000fe20000010000 */
[----:B------:R-:W-:-:S13]  /*0810*/  ISETP.NE.AND P0, PT, R14, RZ, PT ;  /* 0x000000ff0e00720c */ /* 0x000fda0003f05270 */
[----:B--2---:R-:W-:Y:S05]  /*0820*/  @P0 BRA `(.L_x_13) ;  /* 0xfffffffc00c40947 */ /* 0x004fea000383ffff */
.L_x_10:
[----:B------:R-:W-:Y:S01]  /*0830*/  BAR.SYNC.DEFER_BLOCKING 0x0 ;  /* 0x0000000000007b1d */ /* 0x000fe20000010000 */
[----:B------:R-:W-:-:S05]  /*0840*/  IMAD.WIDE.U32 R6, R9, 0x2, R6 ;  /* 0x0000000209067825 */ /* 0x000fca00078e0006 */
[----:B------:R-:W1:Y:S04]  /*0850*/  LDS.U16 R13, [R0] ;  /* 0x00000000000d7984 */ /* 0x000e680000000400 */
[----:B-1----:R1:W-:Y:S04]  /*0860*/  STG.E.U16 desc[UR8][R4.64], R13 ;  /* 0x0000000d04007986 */ /* 0x0023e8000c101508 */
[----:B0-----:R-:W2:Y:S04]  /*0870*/  LDG.E.U16 R15, desc[UR8][R6.64] ;  /* 0x00000008060f7981 */ /* 0x001ea8000c1e1500 */
[----:B------:R-:W3:Y:S01]  /*0880*/  LDG.E.U16 R3, desc[UR8][R2.64] ;  /* 0x0000000802037981 */ /* 0x000ee2000c1e1500 */
[----:B------:R-:W-:-:S03]  /*0890*/  ISETP.GE.AND P0, PT, R10, 0x1, PT ;  /* 0x000000010a00780c */ /* 0x000fc60003f06270 */
[----:B--2---:R1:W-:Y:S04]  /*08a0*/  STS.U16 [R0], R15 ;  /* 0x0000000f00007388 */ /* 0x0043e80000000400 */
[----:B---3--:R1:W-:Y:S01]  /*08b0*/  STS.U16 [R0+UR4], R3 ;  /* 0x0000000300007988 */ /* 0x0083e20008000404 */
[----:B------:R-:W-:Y:S06]  /*08c0*/  BAR.SYNC.DEFER_BLOCKING 0x0 ;  /* 0x0000000000007b1d */ /* 0x000fec0000010000 */
[----:B------:R-:W-:Y:S05]  /*08d0*/  @!P0 BRA `(.L_x_14) ;  /* 0x0000000400408947 */ /* 0x000fea0003800000 */
[C---:B------:R-:W-:Y:S01]  /*08e0*/  ISETP.GE.U32.AND P1, PT, R10.reuse, 0x4, PT ;  /* 0x000000040a00780c */ /* 0x040fe20003f26070 */
[----:B-1----:R-:W-:Y:S01]  /*08f0*/  IMAD.MOV.U32 R3, RZ, RZ, RZ ;  /* 0x000000ffff037224 */ /* 0x002fe200078e00ff */
[----:B------:R-:W-:-:S04]  /*0900*/  LOP3.LUT R2, R10, 0x3, RZ, 0xc0, !PT ;  /* 0x000000030a027812 */ /* 0x000fc800078ec0ff */
[----:B------:R-:W-:-:S07]  /*0910*/  ISETP.NE.AND P0, PT, R2, RZ, PT ;  /* 0x000000ff0200720c */ /* 0x000fce0003f05270 */
[----:B------:R-:W-:Y:S06]  /*0920*/  @!P1 BRA `(.L_x_15) ;  /* 0x0000000000d49947 */ /* 0x000fec0003800000 */
[----:B------:R-:W0:Y:S01]  /*0930*/  LDC R4, c[0x0][0x390] ;  /* 0x0000e400ff047b82 */ /* 0x000e220000000800 */
[C---:B------:R-:W-:Y:S01]  /*0940*/  IMAD.SHL.U32 R12, R10.reuse, 0x2, RZ ;  /* 0x000000020a0c7824 */ /* 0x040fe200078e00ff */
[----:B------:R-:W-:-:S03]  /*0950*/  LOP3.LUT R3, R10, 0x7ffffffc, RZ, 0xc0, !PT ;  /* 0x7ffffffc0a037812 */ /* 0x000fc600078ec0ff */
[----:B------:R-:W-:Y:S02]  /*0960*/  IMAD R11, R11, 0x2, R12 ;  /* 0x000000020b0b7824 */ /* 0x000fe400078e020c */
[----:B------:R-:W-:Y:S02]  /*0970*/  IMAD.MOV R5, RZ, RZ, -R3 ;  /* 0x000000ffff057224 */ /* 0x000fe400078e0a03 */
[----:B------:R-:W-:Y:S01]  /*0980*/  IMAD R13, R11, R10, UR5 ;  /* 0x000000050b0d7e24 */ /* 0x000fe2000f8e020a */
[----:B------:R-:W-:-:S03]  /*0990*/  LEA R11, R9, UR5, 0x1 ;  /* 0x00000005090b7c11 */ /* 0x000fc6000f8e08ff */
[----:B------:R-:W-:-:S07]  /*09a0*/  VIADD R13, R13, 0x4 ;  /* 0x000000040d0d7836 */ /* 0x000fce0000000000 */
.L_x_16:
[----:B------:R-:W-:Y:S01]  /*09b0*/  LDS.U16 R10, [R13+-0x4] ;  /* 0xfffffc000d0a7984 */ /* 0x000fe20000000400 */
[----:B------:R-:W-:-:S03]  /*09c0*/  VIADD R5, R5, 0x4 ;  /* 0x0000000405057836 */ /* 0x000fc60000000000 */
[----:B------:R-:W1:Y:S04]  /*09d0*/  LDS.U16 R15, [R11] ;  /* 0x000000000b0f7984 */ /* 0x000e680000000400 */
[----:B------:R-:W2:Y:S01]  /*09e0*/  LDS.U16 R14, [R0] ;  /* 0x00000000000e7984 */ /* 0x000ea20000000400 */
[----:B-1----:R-:W-:Y:S01]  /*09f0*/  IMAD.IADD R17, R10, 0x1, R15 ;  /* 0x000000010a117824 */ /* 0x002fe200078e020f */
[----:B--2---:R-:W-:Y:S01]  /*0a00*/  PRMT R15, R14, 0x9910, RZ ;  /* 0x000099100e0f7816 */ /* 0x004fe200000000ff */
[----:B------:R-:W-:-:S03]  /*0a10*/  IMAD.IADD R14, R12, 0x1, R11 ;  /* 0x000000010c0e7824 */ /* 0x000fc600078e020b */
[----:B------:R-:W-:-:S04]  /*0a20*/  PRMT R10, R17, 0x9910, RZ ;  /* 0x00009910110a7816 */ /* 0x000fc800000000ff */
[----:B------:R-:W-:-:S13]  /*0a30*/  ISETP.GT.AND P1, PT, R15, R10, PT ;  /* 0x0000000a0f00720c */ /* 0x000fda0003f24270 */
[----:B------:R-:W-:Y:S01]  /*0a40*/  @P1 STS.U16 [R0], R17 ;  /* 0x0000001100001388 */ /* 0x000fe20000000400 */
[----:B------:R-:W-:Y:S06]  /*0a50*/  BAR.SYNC.DEFER_BLOCKING 0x0 ;  /* 0x0000000000007b1d */ /* 0x000fec0000010000 */
[----:B------:R-:W-:Y:S04]  /*0a60*/  LDS.U16 R15, [R14] ;  /* 0x000000000e0f7984 */ /* 0x000fe80000000400 */
[----:B------:R-:W1:Y:S04]  /*0a70*/  LDS.U16 R10, [R13+-0x2] ;  /* 0xfffffe000d0a7984 */ /* 0x000e680000000400 */
[----:B------:R-:W2:Y:S01]  /*0a80*/  LDS.U16 R16, [R0] ;  /* 0x0000000000107984 */ /* 0x000ea20000000400 */
[----:B-1----:R-:W-:Y:S01]  /*0a90*/  IMAD.IADD R19, R10, 0x1, R15 ;  /* 0x000000010a137824 */ /* 0x002fe200078e020f */
[----:B--2---:R-:W-:-:S04]  /*0aa0*/  PRMT R15, R16, 0x9910, RZ ;  /* 0x00009910100f7816 */ /* 0x004fc800000000ff */
[----:B------:R-:W-:-:S04]  /*0ab0*/  PRMT R10, R19, 0x9910, RZ ;  /* 0x00009910130a7816 */ /* 0x000fc800000000ff */
[----:B------:R-:W-:Y:S01]  /*0ac0*/  ISETP.GT.AND P1, PT, R15, R10, PT ;  /* 0x0000000a0f00720c */ /* 0x000fe20003f24270 */
[----:B0-----:R-:W-:-:S04]  /*0ad0*/  IMAD.MOV.U32 R10, RZ, RZ, R4 ;  /* 0x000000ffff0a7224 */ /* 0x001fc800078e0004 */
[----:B------:R-:W-:-:S08]  /*0ae0*/  IMAD R15, R10, 0x4, R11 ;  /* 0x000000040a0f7824 */ /* 0x000fd000078e020b */
[----:B------:R-:W-:Y:S01]  /*0af0*/  @P1 STS.U16 [R0], R19 ;  /* 0x0000001300001388 */ /* 0x000fe20000000400 */
[----:B------:R-:W-:Y:S06]  /*0b00*/  BAR.SYNC.DEFER_BLOCKING 0x0 ;  /* 0x0000000000007b1d */ /* 0x000fec0000010000 */
[----:B------:R-:W-:Y:S04]  /*0b10*/  LDS.U16 R15, [R15] ;  /* 0x000000000f0f7984 */ /* 0x000fe80000000400 */
[----:B------:R-:W0:Y:S04]  /*0b20*/  LDS.U16 R14, [R13] ;  /* 0x000000000d0e7984 */ /* 0x000e280000000400 */
[----:B------:R-:W1:Y:S01]  /*0b30*/  LDS.U16 R16, [R0] ;  /* 0x0000000000107984 */ /* 0x000e620000000400 */
[----:B0-----:R-:W-:Y:S01]  /*0b40*/  IMAD.IADD R21, R14, 0x1, R15 ;  /* 0x000000010e157824 */ /* 0x001fe200078e020f */
[----:B-1----:R-:W-:Y:S01]  /*0b50*/  PRMT R17, R16, 0x9910, RZ ;  /* 0x0000991010117816 */ /* 0x002fe200000000ff */
[----:B------:R-:W-:-:S03]  /*0b60*/  IMAD R16, R10, 0x6, R11 ;  /* 0x000000060a107824 */ /* 0x000fc600078e020b */
        /* <DEDUP_REMOVED lines=17> */
.L_x_15:
[----:B------:R-:W-:Y:S05]  /*0c80*/  @!P0 BRA `(.L_x_14) ;  /* 0x0000000000548947 */ /* 0x000fea0003800000 */
[----:B------:R-:W0:Y:S01]  /*0c90*/  LDC R12, c[0x0][0x390] ;  /* 0x0000e400ff0c7b82 */ /* 0x000e220000000800 */
[----:B------:R-:W-:Y:S02]  /*0ca0*/  IMAD.IADD R8, R8, 0x1, R3 ;  /* 0x0000000108087824 */ /* 0x000fe400078e0203 */
[----:B------:R-:W-:Y:S02]  /*0cb0*/  IMAD R3, R3, R10, R9 ;  /* 0x0000000a03037224 */ /* 0x000fe400078e0209 */
[----:B------:R-:W-:Y:S01]  /*0cc0*/  IMAD.MOV R2, RZ, RZ, -R2 ;  /* 0x000000ffff027224 */ /* 0x000fe200078e0a02 */
[----:B------:R-:W-:Y:S02]  /*0cd0*/  LEA R8, R8, UR4, 0x1 ;  /* 0x0000000408087c11 */ /* 0x000fe4000f8e08ff */
[----:B------:R-:W-:-:S03]  /*0ce0*/  LEA R3, R3, UR5, 0x1 ;  /* 0x0000000503037c11 */ /* 0x000fc6000f8e08ff */
[----:B------:R-:W-:-:S07]  /*0cf0*/  VIADD R8, R8, UR5 ;  /* 0x0000000508087c36 */ /* 0x000fce0008000000 */
.L_x_17:
        /* <DEDUP_REMOVED lines=13> */
[----:B--2---:R-:W-:Y:S05]  /*0dd0*/  @P0 BRA `(.L_x_17) ;  /* 0xfffffffc00c80947 */ /* 0x004fea000383ffff */
.L_x_14:
[----:B------:R-:W-:Y:S06]  /*0de0*/  BAR.SYNC.DEFER_BLOCKING 0x0 ;  /* 0x0000000000007b1d */ /* 0x000fec0000010000 */
[----:B-1----:R-:W0:Y:S04]  /*0df0*/  LDS.U16 R3, [R0] ;  /* 0x0000000000037984 */ /* 0x002e280000000400 */
[----:B0-----:R-:W-:Y:S01]  /*0e00*/  STG.E.U16 desc[UR8][R6.64], R3 ;  /* 0x0000000306007986 */ /* 0x001fe2000c101508 */
[----:B------:R-:W-:Y:S05]  /*0e10*/  EXIT ;  /* 0x000000000000794d */ /* 0x000fea0003800000 */
.L_x_18:
        /* <DEDUP_REMOVED lines=14> */
.L_x_46:


//--------------------- .text._Z17blocked_FW_phase2Psiii --------------------------
	.section	.text._Z17blocked_FW_phase2Psiii,"ax",@progbits
	.align	128
        .global         _Z17blocked_FW_phase2Psiii
        .type           _Z17blocked_FW_phase2Psiii,@function
        .size           _Z17blocked_FW_phase2Psiii,(.L_x_47 - _Z17blocked_FW_phase2Psiii)
        .other          _Z17blocked_FW_phase2Psiii,@"STO_CUDA_ENTRY STV_DEFAULT"
_Z17blocked_FW_phase2Psiii:
.text._Z17blocked_FW_phase2Psiii:
[----:B------:R-:W-:Y:S08]  /*0000*/  LDC R1, c[0x0][0x37c] ;  /* 0x0000df00ff017b82 */ /* 0x000ff00000000800 */
[----:B------:R-:W0:Y:S08]  /*0010*/  S2UR UR4, SR_CTAID.X ;  /* 0x00000000000479c3 */ /* 0x000e300000002500 */
[----:B------:R-:W0:Y:S02]  /*0020*/  LDC R0, c[0x0][0x38c] ;  /* 0x0000e300ff007b82 */ /* 0x000e240000000800 */
[----:B0-----:R-:W-:-:S13]  /*0030*/  ISETP.NE.AND P0, PT, R0, UR4, PT ;  /* 0x0000000400007c0c */ /* 0x001fda000bf05270 */
[----:B------:R-:W-:Y:S05]  /*0040*/  @!P0 EXIT ;  /* 0x000000000000894d */ /* 0x000fea0003800000 */
[----:B------:R-:W0:Y:S01]  /*0050*/  S2R R10, SR_TID.X ;  /* 0x00000000000a7919 */ /* 0x000e220000002100 */
[----:B------:R-:W1:Y:S01]  /*0060*/  LDCU UR6, c[0x0][0x390] ;  /* 0x00007200ff0677ac */ /* 0x000e620008000800 */
[----:B------:R-:W2:Y:S01]  /*0070*/  LDC.64 R2, c[0x0][0x380] ;  /* 0x0000e000ff027b82 */ /* 0x000ea20000000a00 */
[----:B------:R-:W0:Y:S01]  /*0080*/  S2R R11, SR_TID.Y ;  /* 0x00000000000b7919 */ /* 0x000e220000002200 */
[----:B------:R-:W0:Y:S01]  /*0090*/  LDCU UR5, c[0x0][0x388] ;  /* 0x00007100ff0577ac */ /* 0x000e220008000800 */
[----:B------:R-:W3:Y:S01]  /*00a0*/  LDCU.64 UR8, c[0x0][0x358] ;  /* 0x00006b00ff0877ac */ /* 0x000ee20008000a00 */
[----:B-1----:R-:W-:-:S04]  /*00b0*/  IMAD.U32 R9, RZ, RZ, UR6 ;  /* 0x00000006ff097e24 */ /* 0x002fc8000f8e00ff */
[----:B------:R-:W-:Y:S02]  /*00c0*/  IMAD R7, R0, R9, RZ ;  /* 0x0000000900077224 */ /* 0x000fe400078e02ff */
[----:B------:R-:W-:Y:S02]  /*00d0*/  IMAD R13, R9, UR4, RZ ;  /* 0x00000004090d7c24 */ /* 0x000fe4000f8e02ff */
[----:B0-----:R-:W-:-:S04]  /*00e0*/  IMAD R6, R11, UR5, R10 ;  /* 0x000000050b067c24 */ /* 0x001fc8000f8e020a */
[----:B------:R-:W-:-:S04]  /*00f0*/  IMAD.IADD R0, R7, 0x1, R6 ;  /* 0x0000000107007824 */ /* 0x000fc800078e0206 */
[--C-:B------:R-:W-:Y:S02]  /*0100*/  IMAD R5, R13, UR5, R0.reuse ;  /* 0x000000050d057c24 */ /* 0x100fe4000f8e0200 */
[----:B------:R-:W-:Y:S02]  /*0110*/  IMAD R15, R7, UR5, R0 ;  /* 0x00000005070f7c24 */ /* 0x000fe4000f8e0200 */
[----:B--2---:R-:W-:-:S04]  /*0120*/  IMAD.WIDE R4, R5, 0x2, R2 ;  /* 0x0000000205047825 */ /* 0x004fc800078e0202 */
[----:B------:R-:W-:Y:S02]  /*0130*/  IMAD.WIDE R2, R15, 0x2, R2 ;  /* 0x000000020f027825 */ /* 0x000fe400078e0202 */
[----:B---3--:R-:W2:Y:S04]  /*0140*/  LDG.E.U16 R15, desc[UR8][R4.64] ;  /* 0x00000008040f7981 */ /* 0x008ea8000c1e1500 */
[----:B------:R-:W3:Y:S01]  /*0150*/  LDG.E.U16 R17, desc[UR8][R2.64] ;  /* 0x0000000802117981 */ /* 0x000ee2000c1e1500 */
[----:B------:R-:W0:Y:S01]  /*0160*/  S2UR UR6, SR_CgaCtaId ;  /* 0x00000000000679c3 */ /* 0x000e220000008800 */
[-C--:B------:R-:W-:Y:S01]  /*0170*/  IMAD R0, R9, R9.reuse, RZ ;  /* 0x0000000909007224 */ /* 0x080fe200078e02ff */
[----:B------:R-:W-:Y:S01]  /*0180*/  UMOV UR5, 0x400 ;  /* 0x0000040000057882 */ /* 0x000fe20000000000 */
[----:B------:R-:W-:Y:S01]  /*0190*/  IMAD R8, R11, R9, RZ ;  /* 0x000000090b087224 */ /* 0x000fe200078e02ff */
[----:B------:R-:W-:-:S02]  /*01a0*/  ISETP.GE.AND P0, PT, R9, 0x1, PT ;  /* 0x000000010900780c */ /* 0x000fc40003f06270 */
[----:B------:R-:W-:Y:S01]  /*01b0*/  R2UR UR4, R0 ;  /* 0x00000000000472ca */ /* 0x000fe200000e0000 */
[----:B------:R-:W-:-:S12]  /*01c0*/  IMAD.IADD R0, R8, 0x1, R10 ;  /* 0x0000000108007824 */ /* 0x000fd800078e020a */
        /* <DEDUP_REMOVED lines=13> */
[C---:B------:R-:W-:Y:S02]  /*02a0*/  LOP3.LUT R15, R9.reuse, 0x7ffffffc, RZ, 0xc0, !PT ;  /* 0x7ffffffc090f7812 */ /* 0x040fe400078ec0ff */
[----:B------:R-:W-:Y:S02]  /*02b0*/  LEA R17, R8, UR5, 0x1 ;  /* 0x0000000508117c11 */ /* 0x000fe4000f8e08ff */
[C---:B------:R-:W-:Y:S01]  /*02c0*/  LEA R16, R9.reuse, 0x2, 0x1 ;  /* 0x0000000209107811 */ /* 0x040fe200078e08ff */
[----:B------:R-:W-:Y:S01]  /*02d0*/  IMAD.MOV R19, RZ, RZ, -R15 ;  /* 0x000000ffff137224 */ /* 0x000fe200078e0a0f */
[----:B------:R-:W-:Y:S01]  /*02e0*/  LEA R18, R9, 0x4, 0x1 ;  /* 0x0000000409127811 */ /* 0x000fe200078e08ff */
[----:B------:R-:W-:Y:S01]  /*02f0*/  VIADD R17, R17, 0x4 ;  /* 0x0000000411117836 */ /* 0x000fe20000000000 */
[----:B------:R-:W-:Y:S02]  /*0300*/  LEA R20, R9, 0x6, 0x1 ;  /* 0x0000000609147811 */ /* 0x000fe400078e08ff */
[----:B------:R-:W-:-:S07]  /*0310*/  LEA R22, R10, UR5, 0x1 ;  /* 0x000000050a167c11 */ /* 0x000fce000f8e08ff */
.L_x_21:
[----:B------:R-:W-:Y:S01]  /*0320*/  LDS.U16 R9, [R17+-0x4] ;  /* 0xfffffc0011097984 */ /* 0x000fe20000000400 */
[----:B------:R-:W-:-:S03]  /*0330*/  IADD3 R19, PT, PT, R19, 0x4, RZ ;  /* 0x0000000413137810 */ /* 0x000fc60007ffe0ff */
[----:B------:R-:W1:Y:S04]  /*0340*/  LDS.U16 R24, [R22+UR4] ;  /* 0x0000000416187984 */ /* 0x000e680008000400 */
        /* <DEDUP_REMOVED lines=42> */
.L_x_20:
[----:B------:R-:W-:Y:S05]  /*05f0*/  @!P0 BRA `(.L_x_19) ;  /* 0x0000000000588947 */ /* 0x000fea0003800000 */
[----:B------:R-:W0:Y:S01]  /*0600*/  LDC R18, c[0x0][0x390] ;  /* 0x0000e400ff127b82 */ /* 0x000e220000000800 */
[----:B------:R-:W-:Y:S02]  /*0610*/  IMAD R9, R15, R9, R10 ;  /* 0x000000090f097224 */ /* 0x000fe400078e020a */
[----:B------:R-:W-:Y:S02]  /*0620*/  IMAD.IADD R15, R8, 0x1, R15 ;  /* 0x00000001080f7824 */ /* 0x000fe400078e020f */
[----:B------:R-:W-:Y:S01]  /*0630*/  IMAD.MOV R14, RZ, RZ, -R12 ;  /* 0x000000ffff0e7224 */ /* 0x000fe200078e0a0c */
[----:B------:R-:W-:Y:S02]  /*0640*/  LEA R9, R9, UR4, 0x1 ;  /* 0x0000000409097c11 */ /* 0x000fe4000f8e08ff */
[----:B------:R-:W-:-:S03]  /*0650*/  LEA R15, R15, UR5, 0x1 ;  /* 0x000000050f0f7c11 */ /* 0x000fc6000f8e08ff */
[----:B------:R-:W-:-:S07]  /*0660*/  VIADD R12, R9, UR5 ;  /* 0x00000005090c7c36 */ /* 0x000fce0008000000 */
.L_x_22:
[----:B------:R1:W-:Y:S01]  /*0670*/  LDS.U16 R9, [R15] ;  /* 0x000000000f097984 */ /* 0x0003e20000000400 */
[----:B------:R-:W-:-:S03]  /*0680*/  VIADD R14, R14, 0x1 ;  /* 0x000000010e0e7836 */ /* 0x000fc60000000000 */
[----:B------:R-:W2:Y:S04]  /*0690*/  LDS.U16 R16, [R12] ;  /* 0x000000000c107984 */ /* 0x000ea80000000400 */
[----:B------:R-:W3:Y:S01]  /*06a0*/  LDS.U16 R17, [R0] ;  /* 0x0000000000117984 */ /* 0x000ee20000000400 */
[----:B-1----:R-:W-:Y:S01]  /*06b0*/  IADD3 R15, PT, PT, R15, 0x2, RZ ;  /* 0x000000020f0f7810 */ /* 0x002fe20007ffe0ff */
[----:B--2---:R-:W-:Y:S01]  /*06c0*/  IMAD.IADD R19, R9, 0x1, R16 ;  /* 0x0000000109137824 */ /* 0x004fe200078e0210 */
[----:B---3--:R-:W-:-:S04]  /*06d0*/  PRMT R16, R17, 0x9910, RZ ;  /* 0x0000991011107816 */ /* 0x008fc800000000ff */
[----:B------:R-:W-:-:S04]  /*06e0*/  PRMT R9, R19, 0x9910, RZ ;  /* 0x0000991013097816 */ /* 0x000fc800000000ff */
[----:B------:R-:W-:Y:S01]  /*06f0*/  ISETP.GT.AND P0, PT, R16, R9, PT ;  /* 0x000000091000720c */ /* 0x000fe20003f04270 */
[----:B0-----:R-:W-:-:S04]  /*0700*/  IMAD.MOV.U32 R9, RZ, RZ, R18 ;  /* 0x000000ffff097224 */ /* 0x001fc800078e0012 */
[----:B------:R-:W-:-:S08]  /*0710*/  IMAD R12, R9, 0x2, R12 ;  /* 0x00000002090c7824 */ /* 0x000fd000078e020c */
[----:B------:R1:W-:Y:S01]  /*0720*/  @P0 STS.U16 [R0], R19 ;  /* 0x0000001300000388 */ /* 0x0003e20000000400 */
[----:B------:R-:W-:Y:S01]  /*0730*/  BAR.SYNC.DEFER_BLOCKING 0x0 ;  /* 0x0000000000007b1d */ /* 0x000fe20000010000 */
[----:B------:R-:W-:-:S13]  /*0740*/  ISETP.NE.AND P0, PT, R14, RZ, PT ;  /* 0x000000ff0e00720c */ /* 0x000fda0003f05270 */
[----:B-1----:R-:W-:Y:S05]  /*0750*/  @P0 BRA `(.L_x_22) ;  /* 0xfffffffc00c40947 */ /* 0x002fea000383ffff */
.L_x_19:
[----:B------:R-:W-:Y:S01]  /*0760*/  BAR.SYNC.DEFER_BLOCKING 0x0 ;  /* 0x0000000000007b1d */ /* 0x000fe20000010000 */
[----:B------:R-:W-:-:S07]  /*0770*/  IMAD.IADD R6, R13, 0x1, R6 ;  /* 0x000000010d067824 */ /* 0x000fce00078e0206 */
[----:B0-----:R-:W0:Y:S01]  /*0780*/  LDC.64 R14, c[0x0][0x380] ;  /* 0x0000e000ff0e7b82 */ /* 0x001e220000000a00 */
[----:B------:R-:W1:Y:S01]  /*0790*/  LDCU UR6, c[0x0][0x388] ;  /* 0x00007100ff0677ac */ /* 0x000e620008000800 */
[----:B------:R-:W2:Y:S01]  /*07a0*/  LDS.U16 R17, [R0] ;  /* 0x0000000000117984 */ /* 0x000ea20000000400 */
[----:B-1----:R-:W-:-:S04]  /*07b0*/  IMAD R7, R7, UR6, R6 ;  /* 0x0000000607077c24 */ /* 0x002fc8000f8e0206 */
[----:B0-----:R-:W-:Y:S01]  /*07c0*/  IMAD.WIDE R6, R7, 0x2, R14 ;  /* 0x0000000207067825 */ /* 0x001fe200078e020e */
[----:B--2---:R0:W-:Y:S04]  /*07d0*/  STG.E.U16 desc[UR8][R4.64], R17 ;  /* 0x0000001104007986 */ /* 0x0041e8000c101508 */
[----:B------:R-:W2:Y:S04]  /*07e0*/  LDG.E.U16 R13, desc[UR8][R6.64] ;  /* 0x00000008060d7981 */ /* 0x000ea8000c1e1500 */
[----:B------:R-:W3:Y:S01]  /*07f0*/  LDG.E.U16 R3, desc[UR8][R2.64] ;  /* 0x0000000802037981 */ /* 0x000ee2000c1e1500 */
[----:B------:R-:W-:-:S03]  /*0800*/  ISETP.GE.AND P0, PT, R9, 0x1, PT ;  /* 0x000000010900780c */ /* 0x000fc60003f06270 */
        /* <DEDUP_REMOVED lines=17> */
.L_x_25:
[----:B------:R-:W-:Y:S01]  /*0920*/  LDS.U16 R9, [R11+-0x4] ;  /* 0xfffffc000b097984 */ /* 0x000fe20000000400 */
[----:B------:R-:W-:-:S03]  /*0930*/  VIADD R5, R5, 0x4 ;  /* 0x0000000405057836 */ /* 0x000fc60000000000 */
[----:B------:R-:W1:Y:S04]  /*0940*/  LDS.U16 R16, [R14] ;  /* 0x000000000e107984 */ /* 0x000e680000000400 */
[----:B------:R-:W2:Y:S01]  /*0950*/  LDS.U16 R13, [R0] ;  /* 0x00000000000d7984 */ /* 0x000ea20000000400 */
[----:B-1----:R-:W-:Y:S01]  /*0960*/  IMAD.IADD R17, R9, 0x1, R16 ;  /* 0x0000000109117824 */ /* 0x002fe200078e0210 */
[----:B--2---:R-:W-:-:S04]  /*0970*/  PRMT R16, R13, 0x9910, RZ ;  /* 0x000099100d107816 */ /* 0x004fc800000000ff */
[----:B------:R-:W-:Y:S02]  /*0980*/  PRMT R9, R17, 0x9910, RZ ;  /* 0x0000991011097816 */ /* 0x000fe400000000ff */
[----:B------:R-:W-:Y:S02]  /*0990*/  IADD3 R13, PT, PT, R12, R14, RZ ;  /* 0x0000000e0c0d7210 */ /* 0x000fe40007ffe0ff */
        /* <DEDUP_REMOVED lines=21> */
[C-C-:B------:R-:W-:Y:S02]  /*0af0*/  IMAD R16, R9.reuse, 0x6, R14.reuse ;  /* 0x0000000609107824 */ /* 0x140fe400078e020e */
        /* <DEDUP_REMOVED lines=15> */
.L_x_24:
[----:B------:R-:W-:Y:S05]  /*0bf0*/  @!P0 BRA `(.L_x_23) ;  /* 0x0000000000548947 */ /* 0x000fea0003800000 */
[----:B------:R-:W0:Y:S01]  /*0c00*/  LDC R12, c[0x0][0x390] ;  /* 0x0000e400ff0c7b82 */ /* 0x000e220000000800 */
[----:B------:R-:W-:Y:S01]  /*0c10*/  IADD3 R8, PT, PT, R8, R3, RZ ;  /* 0x0000000308087210 */ /* 0x000fe20007ffe0ff */
[----:B------:R-:W-:Y:S02]  /*0c20*/  IMAD R3, R3, R9, R10 ;  /* 0x0000000903037224 */ /* 0x000fe400078e020a */
[----:B------:R-:W-:Y:S01]  /*0c30*/  IMAD.MOV R2, RZ, RZ, -R2 ;  /* 0x000000ffff027224 */ /* 0x000fe200078e0a02 */
[----:B------:R-:W-:Y:S02]  /*0c40*/  LEA R8, R8, UR4, 0x1 ;  /* 0x0000000408087c11 */ /* 0x000fe4000f8e08ff */
[----:B------:R-:W-:-:S03]  /*0c50*/  LEA R3, R3, UR5, 0x1 ;  /* 0x0000000503037c11 */ /* 0x000fc6000f8e08ff */
[----:B------:R-:W-:-:S07]  /*0c60*/  VIADD R8, R8, UR5 ;  /* 0x0000000508087c36 */ /* 0x000fce0008000000 */
.L_x_26:
        /* <DEDUP_REMOVED lines=14> */
.L_x_23:
[----:B------:R-:W-:Y:S06]  /*0d50*/  BAR.SYNC.DEFER_BLOCKING 0x0 ;  /* 0x0000000000007b1d */ /* 0x000fec0000010000 */
[----:B0-----:R-:W0:Y:S04]  /*0d60*/  LDS.U16 R3, [R0] ;  /* 0x0000000000037984 */ /* 0x001e280000000400 */
[----:B0-----:R-:W-:Y:S01]  /*0d70*/  STG.E.U16 desc[UR8][R6.64], R3 ;  /* 0x0000000306007986 */ /* 0x001fe2000c101508 */
[----:B------:R-:W-:Y:S05]  /*0d80*/  EXIT ;  /* 0x000000000000794d */ /* 0x000fea0003800000 */
.L_x_27:
        /* <DEDUP_REMOVED lines=15> */
.L_x_47:


//--------------------- .text._Z23blocked_FW_phase1_pitchPsiii --------------------------
	.section	.text._Z23blocked_FW_phase1_pitchPsiii,"ax",@progbits
	.align	128
        .global         _Z23blocked_FW_phase1_pitchPsiii
        .type           _Z23blocked_FW_phase1_pitchPsiii,@function
        .size           _Z23blocked_FW_phase1_pitchPsiii,(.L_x_48 - _Z23blocked_FW_phase1_pitchPsiii)
        .other          _Z23blocked_FW_phase1_pitchPsiii,@"STO_CUDA_ENTRY STV_DEFAULT"
_Z23blocked_FW_phase1_pitchPsiii:
.text._Z23blocked_FW_phase1_pitchPsiii:
[----:B------:R-:W-:Y:S01]  /*0000*/  LDC R1, c[0x0][0x37c] ;  /* 0x0000df00ff017b82 */ /* 0x000fe20000000800 */
[----:B------:R-:W0:Y:S01]  /*0010*/  S2R R8, SR_TID.Y ;  /* 0x0000000000087919 */ /* 0x000e220000002200 */
[----:B------:R-:W1:Y:S01]  /*0020*/  LDCU UR8, c[0x0][0x390] ;  /* 0x00007200ff0877ac */ /* 0x000e620008000800 */
[----:B------:R-:W2:Y:S01]  /*0030*/  S2R R0, SR_TID.X ;  /* 0x0000000000007919 */ /* 0x000ea20000002100 */
[----:B------:R-:W3:Y:S01]  /*0040*/  LDCU.128 UR4, c[0x0][0x380] ;  /* 0x00007000ff0477ac */ /* 0x000ee20008000c00 */
[----:B-1----:R-:W-:-:S04]  /*0050*/  IMAD.U32 R3, RZ, RZ, UR8 ;  /* 0x00000008ff037e24 */ /* 0x002fc8000f8e00ff */
[----:B---3--:R-:W-:-:S04]  /*0060*/  IMAD R2, R3, UR7, RZ ;  /* 0x0000000703027c24 */ /* 0x008fc8000f8e02ff */
[----:B------:R-:W-:Y:S02]  /*0070*/  IMAD R5, R2, UR6, RZ ;  /* 0x0000000602057c24 */ /* 0x000fe4000f8e02ff */
[----:B0-----:R-:W-:Y:S01]  /*0080*/  IMAD R4, R8, UR6, RZ ;  /* 0x0000000608047c24 */ /* 0x001fe2000f8e02ff */
[----:B------:R-:W0:Y:S04]  /*0090*/  LDCU.64 UR6, c[0x0][0x358] ;  /* 0x00006b00ff0677ac */ /* 0x000e280008000a00 */
[--C-:B------:R-:W-:Y:S02]  /*00a0*/  SHF.R.S32.HI R6, RZ, 0x1f, R4.reuse ;  /* 0x0000001fff067819 */ /* 0x100fe40000011404 */
[----:B------:R-:W-:Y:S02]  /*00b0*/  IADD3 R4, P0, P1, R5, R2, R4 ;  /* 0x0000000205047210 */ /* 0x000fe4000791e004 */
[----:B------:R-:W-:-:S02]  /*00c0*/  SHF.R.S32.HI R2, RZ, 0x1f, R2 ;  /* 0x0000001fff027819 */ /* 0x000fc40000011402 */
[----:B------:R-:W-:-:S04]  /*00d0*/  SHF.R.S32.HI R5, RZ, 0x1f, R5 ;  /* 0x0000001fff057819 */ /* 0x000fc80000011405 */
[----:B------:R-:W-:Y:S02]  /*00e0*/  IADD3.X R2, PT, PT, R5, R2, R6, P0, P1 ;  /* 0x0000000205027210 */ /* 0x000fe400007e2406 */
[----:B------:R-:W-:-:S04]  /*00f0*/  IADD3 R6, P0, PT, R4, UR4, RZ ;  /* 0x0000000404067c10 */ /* 0x000fc8000ff1e0ff */
[----:B------:R-:W-:-:S03]  /*0100*/  IADD3.X R7, PT, PT, R2, UR5, RZ, P0, !PT ;  /* 0x0000000502077c10 */ /* 0x000fc600087fe4ff */
[----:B--2---:R-:W-:-:S06]  /*0110*/  IMAD.WIDE.U32 R6, R0, 0x2, R6 ;  /* 0x0000000200067825 */ /* 0x004fcc00078e0006 */
[----:B0-----:R-:W2:Y:S01]  /*0120*/  LDG.E.U16 R7, desc[UR6][R6.64] ;  /* 0x0000000606077981 */ /* 0x001ea2000c1e1500 */
[----:B------:R-:W0:Y:S01]  /*0130*/  S2UR UR5, SR_CgaCtaId ;  /* 0x00000000000579c3 */ /* 0x000e220000008800 */
[----:B------:R-:W-:Y:S01]  /*0140*/  IMAD R5, R8, R3, RZ ;  /* 0x0000000308057224 */ /* 0x000fe200078e02ff */
[----:B------:R-:W-:Y:S01]  /*0150*/  UMOV UR4, 0x400 ;  /* 0x0000040000047882 */ /* 0x000fe20000000000 */
[----:B------:R-:W-:Y:S02]  /*0160*/  ISETP.GE.AND P0, PT, R3, 0x1, PT ;  /* 0x000000010300780c */ /* 0x000fe40003f06270 */
[----:B------:R-:W-:Y:S01]  /*0170*/  IMAD.IADD R2, R5, 0x1, R0 ;  /* 0x0000000105027824 */ /* 0x000fe200078e0200 */
[----:B0-----:R-:W-:-:S06]  /*0180*/  ULEA UR4, UR5, UR4, 0x18 ;  /* 0x0000000405047291 */ /* 0x001fcc000f8ec0ff */
[----:B------:R-:W-:-:S05]  /*0190*/  LEA R2, R2, UR4, 0x1 ;  /* 0x0000000402027c11 */ /* 0x000fca000f8e08ff */
[----:B--2---:R0:W-:Y:S01]  /*01a0*/  STS.U16 [R2], R7 ;  /* 0x0000000702007388 */ /* 0x0041e20000000400 */
[----:B------:R-:W-:Y:S06]  /*01b0*/  BAR.SYNC.DEFER_BLOCKING 0x0 ;  /* 0x0000000000007b1d */ /* 0x000fec0000010000 */
[----:B------:R-:W-:Y:S05]  /*01c0*/  @!P0 BRA `(.L_x_28) ;  /* 0x0000000400348947 */ /* 0x000fea0003800000 */
[C---:B------:R-:W-:Y:S01]  /*01d0*/  ISETP.GE.U32.AND P1, PT, R3.reuse, 0x4, PT ;  /* 0x000000040300780c */ /* 0x040fe20003f26070 */
[----:B------:R-:W-:Y:S01]  /*01e0*/  IMAD.MOV.U32 R6, RZ, RZ, RZ ;  /* 0x000000ffff067224 */ /* 0x000fe200078e00ff */
[----:B------:R-:W-:-:S04]  /*01f0*/  LOP3.LUT R4, R3, 0x3, RZ, 0xc0, !PT ;  /* 0x0000000303047812 */ /* 0x000fc800078ec0ff */
[----:B------:R-:W-:-:S07]  /*0200*/  ISETP.NE.AND P0, PT, R4, RZ, PT ;  /* 0x000000ff0400720c */ /* 0x000fce0003f05270 */
[----:B------:R-:W-:Y:S06]  /*0210*/  @!P1 BRA `(.L_x_29) ;  /* 0x0000000000cc9947 */ /* 0x000fec0003800000 */
[----:B0-----:R-:W0:Y:S01]  /*0220*/  LDC R7, c[0x0][0x390] ;  /* 0x0000e400ff077b82 */ /* 0x001e220000000800 */
[----:B------:R-:W-:Y:S02]  /*0230*/  LEA R9, R5, UR4, 0x1 ;  /* 0x0000000405097c11 */ /* 0x000fe4000f8e08ff */
[----:B------:R-:W-:Y:S02]  /*0240*/  LOP3.LUT R6, R3, 0x7ffffffc, RZ, 0xc0, !PT ;  /* 0x7ffffffc03067812 */ /* 0x000fe400078ec0ff */
[----:B------:R-:W-:Y:S01]  /*0250*/  LEA R8, R0, UR4, 0x1 ;  /* 0x0000000400087c11 */ /* 0x000fe2000f8e08ff */
[----:B------:R-:W-:Y:S02]  /*0260*/  VIADD R9, R9, 0x4 ;  /* 0x0000000409097836 */ /* 0x000fe40000000000 */
[----:B------:R-:W-:-:S07]  /*0270*/  IMAD.MOV R10, RZ, RZ, -R6 ;  /* 0x000000ffff0a7224 */ /* 0x000fce00078e0a06 */
.L_x_30:
[----:B------:R-:W-:Y:S01]  /*0280*/  LDS.U16 R3, [R9+-0x4] ;  /* 0xfffffc0009037984 */ /* 0x000fe20000000400 */
[----:B------:R-:W-:-:S03]  /*0290*/  VIADD R10, R10, 0x4 ;  /* 0x000000040a0a7836 */ /* 0x000fc60000000000 */
[----:B------:R-:W1:Y:S04]  /*02a0*/  LDS.U16 R12, [R8] ;  /* 0x00000000080c7984 */ /* 0x000e680000000400 */
        /* <DEDUP_REMOVED lines=10> */
[----:B------:R-:W0:Y:S04]  /*0350*/  LDS.U16 R11, [R9+-0x2] ;  /* 0xfffffe00090b7984 */ /* 0x000e280000000400 */
[----:B------:R-:W1:Y:S01]  /*0360*/  LDS.U16 R13, [R2] ;  /* 0x00000000020d7984 */ /* 0x000e620000000400 */
[----:B0-----:R-:W-:Y:S01]  /*0370*/  IMAD.IADD R17, R11, 0x1, R12 ;  /* 0x000000010b117824 */ /* 0x001fe200078e020c */
[----:B-1----:R-:W-:Y:S01]  /*0380*/  PRMT R14, R13, 0x9910, RZ ;  /* 0x000099100d0e7816 */ /* 0x002fe200000000ff */
[----:B------:R-:W-:-:S03]  /*0390*/  IMAD R13, R3, 0x4, R8 ;  /* 0x00000004030d7824 */ /* 0x000fc600078e0208 */
        /* <DEDUP_REMOVED lines=27> */
.L_x_29:
[----:B------:R-:W-:Y:S05]  /*0550*/  @!P0 BRA `(.L_x_28) ;  /* 0x0000000000508947 */ /* 0x000fea0003800000 */
[----:B------:R-:W1:Y:S01]  /*0560*/  LDC R10, c[0x0][0x390] ;  /* 0x0000e400ff0a7b82 */ /* 0x000e620000000800 */
[----:B------:R-:W-:Y:S02]  /*0570*/  IMAD R3, R6, R3, R0 ;  /* 0x0000000306037224 */ /* 0x000fe400078e0200 */
[----:B------:R-:W-:Y:S02]  /*0580*/  IMAD.IADD R5, R5, 0x1, R6 ;  /* 0x0000000105057824 */ /* 0x000fe400078e0206 */
[----:B------:R-:W-:Y:S01]  /*0590*/  IMAD.MOV R4, RZ, RZ, -R4 ;  /* 0x000000ffff047224 */ /* 0x000fe200078e0a04 */
[----:B------:R-:W-:Y:S02]  /*05a0*/  LEA R3, R3, UR4, 0x1 ;  /* 0x0000000403037c11 */ /* 0x000fe4000f8e08ff */
[----:B------:R-:W-:-:S07]  /*05b0*/  LEA R5, R5, UR4, 0x1 ;  /* 0x0000000405057c11 */ /* 0x000fce000f8e08ff */
.L_x_31:
[----:B------:R2:W-:Y:S01]  /*05c0*/  LDS.U16 R6, [R5] ;  /* 0x0000000005067984 */ /* 0x0005e20000000400 */
[----:B------:R-:W-:-:S03]  /*05d0*/  VIADD R4, R4, 0x1 ;  /* 0x0000000104047836 */ /* 0x000fc60000000000 */
[----:B0-----:R1:W0:Y:S04]  /*05e0*/  LDS.U16 R7, [R3] ;  /* 0x0000000003077984 */ /* 0x0012280000000400 */
[----:B------:R-:W3:Y:S01]  /*05f0*/  LDS.U16 R8, [R2] ;  /* 0x0000000002087984 */ /* 0x000ee20000000400 */
[----:B--2---:R-:W-:Y:S02]  /*0600*/  VIADD R5, R5, 0x2 ;  /* 0x0000000205057836 */ /* 0x004fe40000000000 */
[----:B-1----:R-:W-:Y:S02]  /*0610*/  IMAD R3, R10, 0x2, R3 ;  /* 0x000000020a037824 */ /* 0x002fe400078e0203 */
[----:B0-----:R-:W-:Y:S01]  /*0620*/  IMAD.IADD R9, R6, 0x1, R7 ;  /* 0x0000000106097824 */ /* 0x001fe200078e0207 */
[----:B---3--:R-:W-:-:S04]  /*0630*/  PRMT R7, R8, 0x9910, RZ ;  /* 0x0000991008077816 */ /* 0x008fc800000000ff */
[----:B------:R-:W-:-:S04]  /*0640*/  PRMT R6, R9, 0x9910, RZ ;  /* 0x0000991009067816 */ /* 0x000fc800000000ff */
[----:B------:R-:W-:-:S13]  /*0650*/  ISETP.GT.AND P0, PT, R7, R6, PT ;  /* 0x000000060700720c */ /* 0x000fda0003f04270 */
[----:B------:R2:W-:Y:S01]  /*0660*/  @P0 STS.U16 [R2], R9 ;  /* 0x0000000902000388 */ /* 0x0005e20000000400 */
[----:B------:R-:W-:Y:S01]  /*0670*/  BAR.SYNC.DEFER_BLOCKING 0x0 ;  /* 0x0000000000007b1d */ /* 0x000fe20000010000 */
[----:B------:R-:W-:-:S13]  /*0680*/  ISETP.NE.AND P0, PT, R4, RZ, PT ;  /* 0x000000ff0400720c */ /* 0x000fda0003f05270 */
[----:B--2---:R-:W-:Y:S05]  /*0690*/  @P0 BRA `(.L_x_31) ;  /* 0xfffffffc00c80947 */ /* 0x004fea000383ffff */
.L_x_28:
[----:B------:R-:W-:Y:S08]  /*06a0*/  BAR.SYNC.DEFER_BLOCKING 0x0 ;  /* 0x0000000000007b1d */ /* 0x000ff00000010000 */
[----:B------:R-:W1:Y:S01]  /*06b0*/  LDC.64 R4, c[0x0][0x380] ;  /* 0x0000e000ff047b82 */ /* 0x000e620000000a00 */
[----:B------:R-:W2:Y:S01]  /*06c0*/  LDS.U16 R3, [R2] ;  /* 0x0000000002037984 */ /* 0x000ea20000000400 */
[----:B-1----:R-:W-:-:S05]  /*06d0*/  IMAD.WIDE.U32 R4, R0, 0x2, R4 ;  /* 0x0000000200047825 */ /* 0x002fca00078e0004 */
[----:B--2---:R-:W-:Y:S01]  /*06e0*/  STG.E.U16 desc[UR6][R4.64], R3 ;  /* 0x0000000304007986 */ /* 0x004fe2000c101506 */
[----:B------:R-:W-:Y:S05]  /*06f0*/  EXIT ;  /* 0x000000000000794d */ /* 0x000fea0003800000 */
.L_x_32:
        /* <DEDUP_REMOVED lines=16> */
.L_x_48:


//--------------------- .text._Z17blocked_FW_phase1Psiii --------------------------
	.section	.text._Z17blocked_FW_phase1Psiii,"ax",@progbits
	.align	128
        .global         _Z17blocked_FW_phase1Psiii
        .type           _Z17blocked_FW_phase1Psiii,@function
        .size           _Z17blocked_FW_phase1Psiii,(.L_x_49 - _Z17blocked_FW_phase1Psiii)
        .other          _Z17blocked_FW_phase1Psiii,@"STO_CUDA_ENTRY STV_DEFAULT"
_Z17blocked_FW_phase1Psiii:
.text._Z17blocked_FW_phase1Psiii:
[----:B------:R-:W-:Y:S01]  /*0000*/  LDC R1, c[0x0][0x37c] ;  /* 0x0000df00ff017b82 */ /* 0x000fe20000000800 */
[----:B------:R-:W0:Y:S01]  /*0010*/  S2R R6, SR_TID.Y ;  /* 0x0000000000067919 */ /* 0x000e220000002200 */
[----:B------:R-:W1:Y:S06]  /*0020*/  LDCU UR6, c[0x0][0x390] ;  /* 0x00007200ff0677ac */ /* 0x000e6c0008000800 */
[----:B------:R-:W2:Y:S01]  /*0030*/  LDC.64 R2, c[0x0][0x380] ;  /* 0x0000e000ff027b82 */ /* 0x000ea20000000a00 */
[----:B------:R-:W3:Y:S01]  /*0040*/  S2R R0, SR_TID.X ;  /* 0x0000000000007919 */ /* 0x000ee20000002100 */
[----:B------:R-:W0:Y:S01]  /*0050*/  LDCU.64 UR4, c[0x0][0x388] ;  /* 0x00007100ff0477ac */ /* 0x000e220008000a00 */
[----:B-1----:R-:W-:Y:S01]  /*0060*/  IMAD.U32 R5, RZ, RZ, UR6 ;  /* 0x00000006ff057e24 */ /* 0x002fe2000f8e00ff */
[----:B------:R-:W1:Y:S03]  /*0070*/  LDCU.64 UR6, c[0x0][0x358] ;  /* 0x00006b00ff0677ac */ /* 0x000e660008000a00 */
[----:B0-----:R-:W-:-:S02]  /*0080*/  IMAD R4, R5, UR5, R6 ;  /* 0x0000000505047c24 */ /* 0x001fc4000f8e0206 */
[----:B---3--:R-:W-:-:S04]  /*0090*/  IMAD R7, R5, UR5, R0 ;  /* 0x0000000505077c24 */ /* 0x008fc8000f8e0200 */
[----:B------:R-:W-:-:S04]  /*00a0*/  IMAD R7, R4, UR4, R7 ;  /* 0x0000000404077c24 */ /* 0x000fc8000f8e0207 */
[----:B--2---:R-:W-:-:S05]  /*00b0*/  IMAD.WIDE R2, R7, 0x2, R2 ;  /* 0x0000000207027825 */ /* 0x004fca00078e0202 */
[----:B-1----:R-:W2:Y:S01]  /*00c0*/  LDG.E.U16 R9, desc[UR6][R2.64] ;  /* 0x0000000602097981 */ /* 0x002ea2000c1e1500 */
        /* <DEDUP_REMOVED lines=21> */
.L_x_35:
        /* <DEDUP_REMOVED lines=25> */
[----:B0-----:R-:W-:-:S02]  /*03b0*/  IADD3 R17, PT, PT, R13, R14, RZ ;  /* 0x0000000e0d117210 */ /* 0x001fc40007ffe0ff */
[----:B-1----:R-:W-:Y:S02]  /*03c0*/  PRMT R14, R16, 0x9910, RZ ;  /* 0x00009910100e7816 */ /* 0x002fe400000000ff */
        /* <DEDUP_REMOVED lines=18> */
.L_x_34:
[----:B------:R-:W-:Y:S05]  /*04f0*/  @!P0 BRA `(.L_x_33) ;  /* 0x0000000000508947 */ /* 0x000fea0003800000 */
[----:B------:R-:W1:Y:S01]  /*0500*/  LDC R13, c[0x0][0x390] ;  /* 0x0000e400ff0d7b82 */ /* 0x000e620000000800 */
[----:B------:R-:W-:Y:S01]  /*0510*/  IMAD R0, R8, R5, R0 ;  /* 0x0000000508007224 */ /* 0x000fe200078e0200 */
[----:B------:R-:W-:Y:S01]  /*0520*/  IADD3 R6, PT, PT, -R6, RZ, RZ ;  /* 0x000000ff06067210 */ /* 0x000fe20007ffe1ff */
[----:B------:R-:W-:-:S03]  /*0530*/  IMAD.IADD R7, R7, 0x1, R8 ;  /* 0x0000000107077824 */ /* 0x000fc600078e0208 */
[----:B------:R-:W-:Y:S02]  /*0540*/  LEA R0, R0, UR4, 0x1 ;  /* 0x0000000400007c11 */ /* 0x000fe4000f8e08ff */
[----:B------:R-:W-:-:S07]  /*0550*/  LEA R7, R7, UR4, 0x1 ;  /* 0x0000000407077c11 */ /* 0x000fce000f8e08ff */
.L_x_36:
[----:B------:R2:W-:Y:S01]  /*0560*/  LDS.U16 R5, [R7] ;  /* 0x0000000007057984 */ /* 0x0005e20000000400 */
[----:B------:R-:W-:-:S03]  /*0570*/  VIADD R6, R6, 0x1 ;  /* 0x0000000106067836 */ /* 0x000fc60000000000 */
[----:B------:R1:W3:Y:S04]  /*0580*/  LDS.U16 R8, [R0] ;  /* 0x0000000000087984 */ /* 0x0002e80000000400 */
[----:B0-----:R-:W0:Y:S01]  /*0590*/  LDS.U16 R9, [R4] ;  /* 0x0000000004097984 */ /* 0x001e220000000400 */
[----:B--2---:R-:W-:Y:S02]  /*05a0*/  VIADD R7, R7, 0x2 ;  /* 0x0000000207077836 */ /* 0x004fe40000000000 */
[----:B-1----:R-:W-:Y:S02]  /*05b0*/  IMAD R0, R13, 0x2, R0 ;  /* 0x000000020d007824 */ /* 0x002fe400078e0200 */
[----:B---3--:R-:W-:Y:S01]  /*05c0*/  IMAD.IADD R11, R5, 0x1, R8 ;  /* 0x00000001050b7824 */ /* 0x008fe200078e0208 */
[----:B0-----:R-:W-:-:S04]  /*05d0*/  PRMT R8, R9, 0x9910, RZ ;  /* 0x0000991009087816 */ /* 0x001fc800000000ff */
[----:B------:R-:W-:-:S04]  /*05e0*/  PRMT R5, R11, 0x9910, RZ ;  /* 0x000099100b057816 */ /* 0x000fc800000000ff */
[----:B------:R-:W-:-:S13]  /*05f0*/  ISETP.GT.AND P0, PT, R8, R5, PT ;  /* 0x000000050800720c */ /* 0x000fda0003f04270 */
[----:B------:R2:W-:Y:S01]  /*0600*/  @P0 STS.U16 [R4], R11 ;  /* 0x0000000b04000388 */ /* 0x0005e20000000400 */
[----:B------:R-:W-:Y:S01]  /*0610*/  BAR.SYNC.DEFER_BLOCKING 0x0 ;  /* 0x0000000000007b1d */ /* 0x000fe20000010000 */
[----:B------:R-:W-:-:S13]  /*0620*/  ISETP.NE.AND P0, PT, R6, RZ, PT ;  /* 0x000000ff0600720c */ /* 0x000fda0003f05270 */
[----:B--2---:R-:W-:Y:S05]  /*0630*/  @P0 BRA `(.L_x_36) ;  /* 0xfffffffc00c80947 */ /* 0x004fea000383ffff */
.L_x_33:
[----:B------:R-:W-:Y:S06]  /*0640*/  BAR.SYNC.DEFER_BLOCKING 0x0 ;  /* 0x0000000000007b1d */ /* 0x000fec0000010000 */
[----:B------:R-:W1:Y:S04]  /*0650*/  LDS.U16 R5, [R4] ;  /* 0x0000000004057984 */ /* 0x000e680000000400 */
[----:B-1----:R-:W-:Y:S01]  /*0660*/  STG.E.U16 desc[UR6][R2.64], R5 ;  /* 0x0000000502007986 */ /* 0x002fe2000c101506 */
[----:B------:R-:W-:Y:S05]  /*0670*/  EXIT ;  /* 0x000000000000794d */ /* 0x000fea0003800000 */
.L_x_37:
        /* <DEDUP_REMOVED lines=16> */
.L_x_49:


//--------------------- .text._Z28FW_simple_kernel_vectorized4P6short4ii --------------------------
	.section	.text._Z28FW_simple_kernel_vectorized4P6short4ii,"ax",@progbits
	.align	128
        .global         _Z28FW_simple_kernel_vectorized4P6short4ii
        .type           _Z28FW_simple_kernel_vectorized4P6short4ii,@function
        .size           _Z28FW_simple_kernel_vectorized4P6short4ii,(.L_x_50 - _Z28FW_simple_kernel_vectorized4P6short4ii)
        .other          _Z28FW_simple_kernel_vectorized4P6short4ii,@"STO_CUDA_ENTRY STV_DEFAULT"
_Z28FW_simple_kernel_vectorized4P6short4ii:
.text._Z28FW_simple_kernel_vectorized4P6short4ii:
[----:B------:R-:W-:Y:S01]  /*0000*/  LDC R1, c[0x0][0x37c] ;  /* 0x0000df00ff017b82 */ /* 0x000fe20000000800 */
[----:B------:R-:W0:Y:S07]  /*0010*/  S2R R5, SR_TID.Y ;  /* 0x0000000000057919 */ /* 0x000e2e0000002200 */
[----:B------:R-:W1:Y:S01]  /*0020*/  LDC R0, c[0x0][0x360] ;  /* 0x0000d800ff007b82 */ /* 0x000e620000000800 */
[----:B------:R-:W2:Y:S01]  /*0030*/  LDCU UR7, c[0x0][0x388] ;  /* 0x00007100ff0777ac */ /* 0x000ea20008000800 */
[----:B------:R-:W1:Y:S06]  /*0040*/  S2R R3, SR_TID.X ;  /* 0x0000000000037919 */ /* 0x000e6c0000002100 */
[----:B------:R-:W0:Y:S08]  /*0050*/  S2UR UR6, SR_CTAID.Y ;  /* 0x00000000000679c3 */ /* 0x000e300000002600 */
[----:B------:R-:W0:Y:S01]  /*0060*/  LDC R2, c[0x0][0x364] ;  /* 0x0000d900ff027b82 */ /* 0x000e220000000800 */
[----:B--2---:R-:W-:-:S07]  /*0070*/  USHF.R.S32.HI UR4, URZ, 0x2, UR7 ;  /* 0x00000002ff047899 */ /* 0x004fce0008011407 */
[----:B------:R-:W1:Y:S01]  /*0080*/  S2UR UR5, SR_CTAID.X ;  /* 0x00000000000579c3 */ /* 0x000e620000002500 */
[----:B0-----:R-:W-:-:S05]  /*0090*/  IMAD R2, R2, UR6, R5 ;  /* 0x0000000602027c24 */ /* 0x001fca000f8e0205 */
[----:B------:R-:W-:Y:S01]  /*00a0*/  ISETP.GE.AND P0, PT, R2, UR4, PT ;  /* 0x0000000402007c0c */ /* 0x000fe2000bf06270 */
[----:B-1----:R-:W-:-:S05]  /*00b0*/  IMAD R0, R0, UR5, R3 ;  /* 0x0000000500007c24 */ /* 0x002fca000f8e0203 */
[----:B------:R-:W-:-:S13]  /*00c0*/  ISETP.GE.OR P0, PT, R0, UR7, P0 ;  /* 0x0000000700007c0c */ /* 0x000fda0008706670 */
[----:B------:R-:W-:Y:S05]  /*00d0*/  @P0 EXIT ;  /* 0x000000000000094d */ /* 0x000fea0003800000 */
[----:B------:R-:W0:Y:S01]  /*00e0*/  LDC R14, c[0x0][0x38c] ;  /* 0x0000e300ff0e7b82 */ /* 0x000e220000000800 */
[----:B------:R-:W1:Y:S01]  /*00f0*/  LDCU.64 UR6, c[0x0][0x358] ;  /* 0x00006b00ff0677ac */ /* 0x000e620008000a00 */
[----:B------:R-:W-:-:S04]  /*0100*/  IMAD R11, R0, UR4, RZ ;  /* 0x00000004000b7c24 */ /* 0x000fc8000f8e02ff */
[----:B------:R-:W-:Y:S02]  /*0110*/  IMAD.IADD R5, R2, 0x1, R11 ;  /* 0x0000000102057824 */ /* 0x000fe400078e020b */
[----:B------:R-:W2:Y:S01]  /*0120*/  LDC.64 R6, c[0x0][0x380] ;  /* 0x0000e000ff067b82 */ /* 0x000ea20000000a00 */
[----:B0-----:R-:W-:-:S04]  /*0130*/  IMAD R9, R14, UR4, R2 ;  /* 0x000000040e097c24 */ /* 0x001fc8000f8e0202 */
[----:B--2---:R-:W-:-:S06]  /*0140*/  IMAD.WIDE R8, R9, 0x8, R6 ;  /* 0x0000000809087825 */ /* 0x004fcc00078e0206 */
[----:B-1----:R-:W2:Y:S01]  /*0150*/  LDG.E.64 R8, desc[UR6][R8.64] ;  /* 0x0000000608087981 */ /* 0x002ea2000c1e1b00 */
[----:B------:R-:W-:Y:S01]  /*0160*/  LOP3.LUT R0, R14, 0x3, RZ, 0xc0, !PT ;  /* 0x000000030e007812 */ /* 0x000fe200078ec0ff */
[----:B------:R-:W-:-:S03]  /*0170*/  IMAD.WIDE R4, R5, 0x8, R6 ;  /* 0x0000000805047825 */ /* 0x000fc600078e0206 */
[----:B------:R-:W-:Y:S02]  /*0180*/  ISETP.GT.AND P0, PT, R0, 0x1, PT ;  /* 0x000000010000780c */ /* 0x000fe40003f04270 */
[----:B------:R0:W5:Y:S01]  /*0190*/  LDG.E.64 R2, desc[UR6][R4.64] ;  /* 0x0000000604027981 */ /* 0x000162000c1e1b00 */
[----:B--2---:R-:W-:Y:S02]  /*01a0*/  PRMT R10, R8, 0x7632, R10 ;  /* 0x00007632080a7816 */ /* 0x004fe4000000000a */
[----:B------:R-:W-:-:S08]  /*01b0*/  PRMT R12, R9, 0x7632, R12 ;  /* 0x00007632090c7816 */ /* 0x000fd0000000000c */
[----:B0-----:R-:W-:Y:S05]  /*01c0*/  @P0 BRA `(.L_x_38) ;  /* 0x0000000000180947 */ /* 0x001fea0003800000 */
[----:B------:R-:W-:Y:S02]  /*01d0*/  ISETP.NE.AND P0, PT, R0, RZ, PT ;  /* 0x000000ff0000720c */ /* 0x000fe40003f05270 */
[----:B------:R-:W-:-:S05]  /*01e0*/  LEA.HI.SX32 R11, R14, R11, 0x1e ;  /* 0x0000000b0e0b7211 */ /* 0x000fca00078ff2ff */
[----:B------:R-:W-:-:S06]  /*01f0*/  IMAD.WIDE R6, R11, 0x8, R6 ;  /* 0x000000080b067825 */ /* 0x000fcc00078e0206 */
[----:B------:R0:W5:Y:S04]  /*0200*/  @P0 LDG.E.U16 R11, desc[UR6][R6.64+0x2] ;  /* 0x00000206060b0981 */ /* 0x000168000c1e1500 */
[----:B------:R0:W5:Y:S01]  /*0210*/  @!P0 LDG.E.U16 R11, desc[UR6][R6.64] ;  /* 0x00000006060b8981 */ /* 0x000162000c1e1500 */
[----:B------:R-:W-:Y:S05]  /*0220*/  BRA `(.L_x_39) ;  /* 0x0000000000147947 */ /* 0x000fea0003800000 */
.L_x_38:
[----:B------:R-:W-:Y:S02]  /*0230*/  ISETP.NE.AND P0, PT, R0, 0x2, PT ;  /* 0x000000020000780c */ /* 0x000fe40003f05270 */
[----:B------:R-:W-:-:S05]  /*0240*/  LEA.HI.SX32 R11, R14, R11, 0x1e ;  /* 0x0000000b0e0b7211 */ /* 0x000fca00078ff2ff */
[----:B------:R-:W-:-:S06]  /*0250*/  IMAD.WIDE R6, R11, 0x8, R6 ;  /* 0x000000080b067825 */ /* 0x000fcc00078e0206 */
[----:B------:R1:W5:Y:S04]  /*0260*/  @P0 LDG.E.U16 R11, desc[UR6][R6.64+0x6] ;  /* 0x00000606060b0981 */ /* 0x000368000c1e1500 */
[----:B------:R1:W5:Y:S02]  /*0270*/  @!P0 LDG.E.U16 R11, desc[UR6][R6.64+0x4] ;  /* 0x00000406060b8981 */ /* 0x000364000c1e1500 */
.L_x_39:
[----:B-----5:R-:W-:Y:S01]  /*0280*/  PRMT R14, R3, 0x7610, R14 ;  /* 0x00007610030e7816 */ /* 0x020fe2000000000e */
[----:B------:R-:W-:Y:S01]  /*0290*/  IMAD.IADD R8, R8, 0x1, R11 ;  /* 0x0000000108087824 */ /* 0x000fe200078e020b */
[----:B------:R-:W-:Y:S01]  /*02a0*/  PRMT R3, R2, 0x7632, R3 ;  /* 0x0000763202037816 */ /* 0x000fe20000000003 */
[--C-:B------:R-:W-:Y:S02]  /*02b0*/  IMAD.IADD R10, R10, 0x1, R11.reuse ;  /* 0x000000010a0a7824 */ /* 0x100fe400078e020b */
[--C-:B------:R-:W-:Y:S01]  /*02c0*/  IMAD.IADD R0, R9, 0x1, R11.reuse ;  /* 0x0000000109007824 */ /* 0x100fe200078e020b */
[----:B01----:R-:W-:Y:S01]  /*02d0*/  PRMT R6, R3, 0x7632, R6 ;  /* 0x0000763203067816 */ /* 0x003fe20000000006 */
[----:B------:R-:W-:Y:S01]  /*02e0*/  IMAD.IADD R12, R12, 0x1, R11 ;  /* 0x000000010c0c7824 */ /* 0x000fe200078e020b */
[----:B------:R-:W-:Y:S02]  /*02f0*/  VIMNMX.S16x2 R8, PT, PT, R8, R2, PT ;  /* 0x0000000208087248 */ /* 0x000fe40003fe0300 */
[----:B------:R-:W-:-:S02]  /*0300*/  VIMNMX.S16x2 R0, PT, PT, R0, R14, PT ;  /* 0x0000000e00007248 */ /* 0x000fc40003fe0300 */
[----:B------:R-:W-:Y:S02]  /*0310*/  VIMNMX.S16x2 R10, PT, PT, R10, R3, PT ;  /* 0x000000030a0a7248 */ /* 0x000fe40003fe0300 */
[----:B------:R-:W-:Y:S02]  /*0320*/  VIMNMX.S16x2 R12, PT, PT, R12, R6, PT ;  /* 0x000000060c0c7248 */ /* 0x000fe40003fe0300 */
[----:B------:R-:W-:Y:S02]  /*0330*/  PRMT R8, R8, 0x5410, R10 ;  /* 0x0000541008087816 */ /* 0x000fe4000000000a */
[----:B------:R-:W-:-:S05]  /*0340*/  PRMT R9, R0, 0x5410, R12 ;  /* 0x0000541000097816 */ /* 0x000fca000000000c */
[----:B------:R-:W-:Y:S01]  /*0350*/  STG.E.64 desc[UR6][R4.64], R8 ;  /* 0x0000000804007986 */ /* 0x000fe2000c101b06 */
[----:B------:R-:W-:Y:S05]  /*0360*/  EXIT ;  /* 0x000000000000794d */ /* 0x000fea0003800000 */
.L_x_40:
        /* <DEDUP_REMOVED lines=9> */
.L_x_50:


//--------------------- .text._Z28FW_simple_kernel_vectorized2P6short2ii --------------------------
	.section	.text._Z28FW_simple_kernel_vectorized2P6short2ii,"ax",@progbits
	.align	128
        .global         _Z28FW_simple_kernel_vectorized2P6short2ii
        .type           _Z28FW_simple_kernel_vectorized2P6short2ii,@function
        .size           _Z28FW_simple_kernel_vectorized2P6short2ii,(.L_x_51 - _Z28FW_simple_kernel_vectorized2P6short2ii)
        .other          _Z28FW_simple_kernel_vectorized2P6short2ii,@"STO_CUDA_ENTRY STV_DEFAULT"
_Z28FW_simple_kernel_vectorized2P6short2ii:
.text._Z28FW_simple_kernel_vectorized2P6short2ii:
        /* <DEDUP_REMOVED lines=16> */
[----:B------:R-:W-:-:S06]  /*0100*/  IMAD R5, R0, UR4, RZ ;  /* 0x0000000400057c24 */ /* 0x000fcc000f8e02ff */
[----:B------:R-:W2:Y:S01]  /*0110*/  LDC.64 R2, c[0x0][0x380] ;  /* 0x0000e000ff027b82 */ /* 0x000ea20000000a00 */
[C---:B0-----:R-:W-:Y:S02]  /*0120*/  LOP3.LUT R6, R11.reuse, 0x1, RZ, 0xc0, !PT ;  /* 0x000000010b067812 */ /* 0x041fe400078ec0ff */
[----:B------:R-:W-:Y:S02]  /*0130*/  LEA.HI.SX32 R7, R11, R5, 0x1f ;  /* 0x000000050b077211 */ /* 0x000fe400078ffaff */
[----:B------:R-:W-:-:S03]  /*0140*/  ISETP.NE.U32.AND P0, PT, R6, 0x1, PT ;  /* 0x000000010600780c */ /* 0x000fc60003f05070 */
[----:B--2---:R-:W-:-:S10]  /*0150*/  IMAD.WIDE R6, R7, 0x4, R2 ;  /* 0x0000000407067825 */ /* 0x004fd400078e0202 */
[----:B-1----:R-:W2:Y:S01]  /*0160*/  @!P0 LDG.E.U16 R13, desc[UR6][R6.64+0x2] ;  /* 0x00000206060d8981 */ /* 0x002ea2000c1e1500 */
[----:B------:R-:W-:Y:S02]  /*0170*/  IMAD R11, R11, UR4, R4 ;  /* 0x000000040b0b7c24 */ /* 0x000fe4000f8e0204 */
[----:B------:R-:W-:Y:S02]  /*0180*/  IMAD.IADD R9, R4, 0x1, R5 ;  /* 0x0000000104097824 */ /* 0x000fe400078e0205 */
[----:B------:R-:W-:-:S04]  /*0190*/  IMAD.WIDE R4, R11, 0x4, R2 ;  /* 0x000000040b047825 */ /* 0x000fc800078e0202 */
[----:B------:R-:W-:Y:S02]  /*01a0*/  IMAD.WIDE R2, R9, 0x4, R2 ;  /* 0x0000000409027825 */ /* 0x000fe400078e0202 */
[----:B------:R-:W3:Y:S04]  /*01b0*/  LDG.E R4, desc[UR6][R4.64] ;  /* 0x0000000604047981 */ /* 0x000ee8000c1e1900 */
[----:B------:R-:W4:Y:S04]  /*01c0*/  LDG.E R0, desc[UR6][R2.64] ;  /* 0x0000000602007981 */ /* 0x000f28000c1e1900 */
[----:B------:R-:W2:Y:S01]  /*01d0*/  @P0 LDG.E.U16 R13, desc[UR6][R6.64] ;  /* 0x00000006060d0981 */ /* 0x000ea2000c1e1500 */
[----:B---3--:R-:W-:-:S02]  /*01e0*/  PRMT R8, R4, 0x7632, R8 ;  /* 0x0000763204087816 */ /* 0x008fc40000000008 */
[----:B----4-:R-:W-:Y:S01]  /*01f0*/  PRMT R5, R0, 0x7632, R5 ;  /* 0x0000763200057816 */ /* 0x010fe20000000005 */
[--C-:B--2---:R-:W-:Y:S02]  /*0200*/  IMAD.IADD R10, R4, 0x1, R13.reuse ;  /* 0x00000001040a7824 */ /* 0x104fe400078e020d */
[----:B------:R-:W-:-:S03]  /*0210*/  IMAD.IADD R8, R8, 0x1, R13 ;  /* 0x0000000108087824 */ /* 0x000fc600078e020d */
[----:B------:R-:W-:Y:S02]  /*0220*/  VIMNMX.S16x2 R10, PT, PT, R10, R0, PT ;  /* 0x000000000a0a7248 */ /* 0x000fe40003fe0300 */
[----:B------:R-:W-:-:S04]  /*0230*/  VIMNMX.S16x2 R5, PT, PT, R8, R5, PT ;  /* 0x0000000508057248 */ /* 0x000fc80003fe0300 */
[----:B------:R-:W-:-:S05]  /*0240*/  PRMT R10, R10, 0x5410, R5 ;  /* 0x000054100a0a7816 */ /* 0x000fca0000000005 */
[----:B------:R-:W-:Y:S01]  /*0250*/  STG.E desc[UR6][R2.64], R10 ;  /* 0x0000000a02007986 */ /* 0x000fe2000c101906 */
[----:B------:R-:W-:Y:S05]  /*0260*/  EXIT ;  /* 0x000000000000794d */ /* 0x000fea0003800000 */
.L_x_41:
        /* <DEDUP_REMOVED lines=9> */
.L_x_51:


//--------------------- .text._Z22FW_simple_kernel_pitchPsiii --------------------------
	.section	.text._Z22FW_simple_kernel_pitchPsiii,"ax",@progbits
	.align	128
        .global         _Z22FW_simple_kernel_pitchPsiii
        .type           _Z22FW_simple_kernel_pitchPsiii,@function
        .size           _Z22FW_simple_kernel_pitchPsiii,(.L_x_52 - _Z22FW_simple_kernel_pitchPsiii)
        .other          _Z22FW_simple_kernel_pitchPsiii,@"STO_CUDA_ENTRY STV_DEFAULT"
_Z22FW_simple_kernel_pitchPsiii:
.text._Z22FW_simple_kernel_pitchPsiii:
[----:B------:R-:W-:Y:S01]  /*0000*/  LDC R1, c[0x0][0x37c] ;  /* 0x0000df00ff017b82 */ /* 0x000fe20000000800 */
[----:B------:R-:W0:Y:S07]  /*0010*/  S2R R3, SR_TID.X ;  /* 0x0000000000037919 */ /* 0x000e2e0000002100 */
[----:B------:R-:W0:Y:S01]  /*0020*/  LDC R0, c[0x0][0x360] ;  /* 0x0000d800ff007b82 */ /* 0x000e220000000800 */
[----:B------:R-:W1:Y:S01]  /*0030*/  LDCU.64 UR6, c[0x0][0x388] ;  /* 0x00007100ff0677ac */ /* 0x000e620008000a00 */
[----:B------:R-:W2:Y:S06]  /*0040*/  S2R R2, SR_TID.Y ;  /* 0x0000000000027919 */ /* 0x000eac0000002200 */
[----:B------:R-:W0:Y:S08]  /*0050*/  S2UR UR4, SR_CTAID.X ;  /* 0x00000000000479c3 */ /* 0x000e300000002500 */
[----:B------:R-:W2:Y:S08]  /*0060*/  S2UR UR5, SR_CTAID.Y ;  /* 0x00000000000579c3 */ /* 0x000eb00000002600 */
[----:B------:R-:W2:Y:S01]  /*0070*/  LDC R9, c[0x0][0x364] ;  /* 0x0000d900ff097b82 */ /* 0x000ea20000000800 */
[----:B0-----:R-:W-:-:S02]  /*0080*/  IMAD R0, R0, UR4, R3 ;  /* 0x0000000400007c24 */ /* 0x001fc4000f8e0203 */
[----:B--2---:R-:W-:-:S05]  /*0090*/  IMAD R9, R9, UR5, R2 ;  /* 0x0000000509097c24 */ /* 0x004fca000f8e0202 */
[----:B------:R-:W-:-:S04]  /*00a0*/  VIMNMX R2, PT, PT, R0, R9, !PT ;  /* 0x0000000900027248 */ /* 0x000fc80007fe0100 */
[----:B-1----:R-:W-:-:S13]  /*00b0*/  ISETP.GE.AND P0, PT, R2, UR7, PT ;  /* 0x0000000702007c0c */ /* 0x002fda000bf06270 */
[----:B------:R-:W-:Y:S05]  /*00c0*/  @P0 EXIT ;  /* 0x000000000000094d */ /* 0x000fea0003800000 */
[----:B------:R-:W0:Y:S01]  /*00d0*/  LDC R5, c[0x0][0x390] ;  /* 0x0000e400ff057b82 */ /* 0x000e220000000800 */
[----:B------:R-:W1:Y:S01]  /*00e0*/  LDCU.64 UR8, c[0x0][0x380] ;  /* 0x00007000ff0877ac */ /* 0x000e620008000a00 */
[----:B------:R-:W-:Y:S01]  /*00f0*/  IMAD R0, R0, UR6, RZ ;  /* 0x0000000600007c24 */ /* 0x000fe2000f8e02ff */
[----:B------:R-:W2:Y:S04]  /*0100*/  LDCU.64 UR4, c[0x0][0x358] ;  /* 0x00006b00ff0477ac */ /* 0x000ea80008000a00 */
[----:B-1----:R-:W-:-:S04]  /*0110*/  IADD3 R2, P0, PT, R0, UR8, RZ ;  /* 0x0000000800027c10 */ /* 0x002fc8000ff1e0ff */
[----:B------:R-:W-:Y:S01]  /*0120*/  LEA.HI.X.SX32 R3, R0, UR9, 0x1, P0 ;  /* 0x0000000900037c11 */ /* 0x000fe200080f0eff */
[----:B0-----:R-:W-:-:S05]  /*0130*/  IMAD R4, R5, UR6, RZ ;  /* 0x0000000605047c24 */ /* 0x001fca000f8e02ff */
[----:B------:R-:W-:-:S04]  /*0140*/  IADD3 R6, P1, PT, R4, UR8, RZ ;  /* 0x0000000804067c10 */ /* 0x000fc8000ff3e0ff */
[----:B------:R-:W-:Y:S01]  /*0150*/  LEA.HI.X.SX32 R7, R4, UR9, 0x1, P1 ;  /* 0x0000000904077c11 */ /* 0x000fe200088f0eff */
[----:B------:R-:W-:-:S04]  /*0160*/  IMAD.WIDE R4, R5, 0x2, R2 ;  /* 0x0000000205047825 */ /* 0x000fc800078e0202 */
[C---:B------:R-:W-:Y:S02]  /*0170*/  IMAD.WIDE.U32 R6, R9.reuse, 0x2, R6 ;  /* 0x0000000209067825 */ /* 0x040fe400078e0006 */
[----:B--2---:R-:W2:Y:S04]  /*0180*/  LDG.E.U16 R4, desc[UR4][R4.64] ;  /* 0x0000000404047981 */ /* 0x004ea8000c1e1500 */
[----:B------:R-:W3:Y:S01]  /*0190*/  LDG.E.U16 R7, desc[UR4][R6.64] ;  /* 0x0000000406077981 */ /* 0x000ee2000c1e1500 */
[----:B------:R-:W-:-:S05]  /*01a0*/  IMAD.WIDE.U32 R2, R9, 0x2, R2 ;  /* 0x0000000209027825 */ /* 0x000fca00078e0002 */
[----:B------:R-:W4:Y:S01]  /*01b0*/  LDG.E.S16 R0, desc[UR4][R2.64] ;  /* 0x0000000402007981 */ /* 0x000f22000c1e1700 */
[----:B--2---:R-:W-:Y:S02]  /*01c0*/  PRMT R8, R4, 0x9910, RZ ;  /* 0x0000991004087816 */ /* 0x004fe400000000ff */
[----:B---3--:R-:W-:-:S05]  /*01d0*/  PRMT R9, R7, 0x9910, RZ ;  /* 0x0000991007097816 */ /* 0x008fca00000000ff */
[----:B------:R-:W-:-:S05]  /*01e0*/  IMAD.IADD R9, R8, 0x1, R9 ;  /* 0x0000000108097824 */ /* 0x000fca00078e0209 */
[----:B----4-:R-:W-:-:S13]  /*01f0*/  ISETP.GE.AND P0, PT, R9, R0, PT ;  /* 0x000000000900720c */ /* 0x010fda0003f06270 */
[----:B------:R-:W-:Y:S05]  /*0200*/  @P0 EXIT ;  /* 0x000000000000094d */ /* 0x000fea0003800000 */
[----:B------:R-:W-:-:S05]  /*0210*/  IMAD.IADD R7, R4, 0x1, R7 ;  /* 0x0000000104077824 */ /* 0x000fca00078e0207 */
[----:B------:R-:W-:Y:S01]  /*0220*/  STG.E.U16 desc[UR4][R2.64], R7 ;  /* 0x0000000702007986 */ /* 0x000fe2000c101504 */
[----:B------:R-:W-:Y:S05]  /*0230*/  EXIT ;  /* 0x000000000000794d */ /* 0x000fea0003800000 */
.L_x_42:
        /* <DEDUP_REMOVED lines=12> */
.L_x_52:


//--------------------- .text._Z16FW_simple_kernelPsii --------------------------
	.section	.text._Z16FW_simple_kernelPsii,"ax",@progbits
	.align	128
        .global         _Z16FW_simple_kernelPsii
        .type           _Z16FW_simple_kernelPsii,@function
        .size           _Z16FW_simple_kernelPsii,(.L_x_53 - _Z16FW_simple_kernelPsii)
        .other          _Z16FW_simple_kernelPsii,@"STO_CUDA_ENTRY STV_DEFAULT"
_Z16FW_simple_kernelPsii:
.text._Z16FW_simple_kernelPsii:
[----:B------:R-:W-:Y:S01]  /*0000*/  LDC R1, c[0x0][0x37c] ;  /* 0x0000df00ff017b82 */ /* 0x000fe20000000800 */
[----:B------:R-:W0:Y:S07]  /*0010*/  S2R R3, SR_TID.X ;  /* 0x0000000000037919 */ /* 0x000e2e0000002100 */
[----:B------:R-:W0:Y:S01]  /*0020*/  LDC R0, c[0x0][0x360] ;  /* 0x0000d800ff007b82 */ /* 0x000e220000000800 */
[----:B------:R-:W1:Y:S01]  /*0030*/  LDCU UR6, c[0x0][0x388] ;  /* 0x00007100ff0677ac */ /* 0x000e620008000800 */
        /* <DEDUP_REMOVED lines=10> */
[----:B------:R-:W1:Y:S07]  /*00e0*/  LDCU.64 UR4, c[0x0][0x358] ;  /* 0x00006b00ff0477ac */ /* 0x000e6e0008000a00 */
[----:B------:R-:W2:Y:S01]  /*00f0*/  LDC.64 R2, c[0x0][0x380] ;  /* 0x0000e000ff027b82 */ /* 0x000ea20000000a00 */
[----:B0-----:R-:W-:Y:S02]  /*0100*/  IMAD R5, R0, UR6, R7 ;  /* 0x0000000600057c24 */ /* 0x001fe4000f8e0207 */
[----:B------:R-:W-:-:S02]  /*0110*/  IMAD R7, R7, UR6, R9 ;  /* 0x0000000607077c24 */ /* 0x000fc4000f8e0209 */
[----:B--2---:R-:W-:-:S04]  /*0120*/  IMAD.WIDE R4, R5, 0x2, R2 ;  /* 0x0000000205047825 */ /* 0x004fc800078e0202 */
[----:B------:R-:W-:Y:S02]  /*0130*/  IMAD.WIDE R6, R7, 0x2, R2 ;  /* 0x0000000207067825 */ /* 0x000fe400078e0202 */
[----:B-1----:R-:W2:Y:S02]  /*0140*/  LDG.E.U16 R4, desc[UR4][R4.64] ;  /* 0x0000000404047981 */ /* 0x002ea4000c1e1500 */
[----:B------:R-:W-:Y:S02]  /*0150*/  IMAD R9, R0, UR6, R9 ;  /* 0x0000000600097c24 */ /* 0x000fe4000f8e0209 */
[----:B------:R-:W3:Y:S02]  /*0160*/  LDG.E.U16 R7, desc[UR4][R6.64] ;  /* 0x0000000406077981 */ /* 0x000ee4000c1e1500 */
[----:B------:R-:W-:-:S05]  /*0170*/  IMAD.WIDE R2, R9, 0x2, R2 ;  /* 0x0000000209027825 */ /* 0x000fca00078e0202 */
[----:B------:R-:W4:Y:S01]  /*0180*/  LDG.E.S16 R0, desc[UR4][R2.64] ;  /* 0x0000000402007981 */ /* 0x000f22000c1e1700 */
[----:B--2---:R-:W-:Y:S02]  /*0190*/  PRMT R8, R4, 0x9910, RZ ;  /* 0x0000991004087816 */ /* 0x004fe400000000ff */
[----:B---3--:R-:W-:-:S04]  /*01a0*/  PRMT R9, R7, 0x9910, RZ ;  /* 0x0000991007097816 */ /* 0x008fc800000000ff */
[----:B------:R-:W-:-:S04]  /*01b0*/  IADD3 R9, PT, PT, R8, R9, RZ ;  /* 0x0000000908097210 */ /* 0x000fc80007ffe0ff */
[----:B----4-:R-:W-:-:S13]  /*01c0*/  ISETP.GE.AND P0, PT, R9, R0, PT ;  /* 0x000000000900720c */ /* 0x010fda0003f06270 */
[----:B------:R-:W-:Y:S05]  /*01d0*/  @P0 EXIT ;  /* 0x000000000000094d */ /* 0x000fea0003800000 */
[----:B------:R-:W-:-:S05]  /*01e0*/  IADD3 R7, PT, PT, R4, R7, RZ ;  /* 0x0000000704077210 */ /* 0x000fca0007ffe0ff */
[----:B------:R-:W-:Y:S01]  /*01f0*/  STG.E.U16 desc[UR4][R2.64], R7 ;  /* 0x0000000702007986 */ /* 0x000fe2000c101504 */
[----:B------:R-:W-:Y:S05]  /*0200*/  EXIT ;  /* 0x000000000000794d */ /* 0x000fea0003800000 */
.L_x_43:
        /* <DEDUP_REMOVED lines=15> */
.L_x_53:


//--------------------- .nv.shared._Z23blocked_FW_phase3_pitchPsiii --------------------------
	.section	.nv.shared._Z23blocked_FW_phase3_pitchPsiii,"aw",@nobits
	.sectionflags	@""
	.align	16
	.zero		1024


//--------------------- .nv.shared.reserved.0     --------------------------
	.section	.nv.shared.reserved.0,"aw",@nobits
	.weak		__nv_reservedSMEM_offset_0_alias
	.size		__nv_reservedSMEM_offset_0_alias, 0, 64
	.other		__nv_reservedSMEM_offset_0_alias,@"STO_CUDA_RESERVED_SHARED STV_DEFAULT"
__nv_reservedSMEM_offset_0_alias:
	.zero		0
	.zero		64


//--------------------- .nv.shared._Z17blocked_FW_phase3Psiii --------------------------
	.section	.nv.shared._Z17blocked_FW_phase3Psiii,"aw",@nobits
	.sectionflags	@""
	.align	16
	.zero		1024


//--------------------- .nv.shared._Z23blocked_FW_phase2_pitchPsiii --------------------------
	.section	.nv.shared._Z23blocked_FW_phase2_pitchPsiii,"aw",@nobits
	.sectionflags	@""
	.align	16
	.zero		1024


//--------------------- .nv.shared._Z17blocked_FW_phase2Psiii --------------------------
	.section	.nv.shared._Z17blocked_FW_phase2Psiii,"aw",@nobits
	.sectionflags	@""
	.align	16
	.zero		1024


//--------------------- .nv.shared._Z23blocked_FW_phase1_pitchPsiii --------------------------
	.section	.nv.shared._Z23blocked_FW_phase1_pitchPsiii,"aw",@nobits
	.sectionflags	@""
	.align	16
	.zero		1024


//--------------------- .nv.shared._Z17blocked_FW_phase1Psiii --------------------------
	.section	.nv.shared._Z17blocked_FW_phase1Psiii,"aw",@nobits
	.sectionflags	@""
	.align	16
	.zero		1024


//--------------------- .nv.shared._Z28FW_simple_kernel_vectorized4P6short4ii --------------------------
	.section	.nv.shared._Z28FW_simple_kernel_vectorized4P6short4ii,"aw",@nobits
	.sectionflags	@""
	.align	16
	.zero		1024


//--------------------- .nv.shared._Z28FW_simple_kernel_vectorized2P6short2ii --------------------------
	.section	.nv.shared._Z28FW_simple_kernel_vectorized2P6short2ii,"aw",@nobits
	.sectionflags	@""
	.align	16
	.zero		1024


//--------------------- .nv.shared._Z22FW_simple_kernel_pitchPsiii --------------------------
	.section	.nv.shared._Z22FW_simple_kernel_pitchPsiii,"aw",@nobits
	.sectionflags	@""
	.align	16
	.zero		1024


//--------------------- .nv.shared._Z16FW_simple_kernelPsii --------------------------
	.section	.nv.shared._Z16FW_simple_kernelPsii,"aw",@nobits
	.sectionflags	@""
	.align	16
	.zero		1024


//--------------------- .nv.constant0._Z23blocked_FW_phase3_pitchPsiii --------------------------
	.section	.nv.constant0._Z23blocked_FW_phase3_pitchPsiii,"a",@progbits
	.sectionflags	@""
	.align	4
.nv.constant0._Z23blocked_FW_phase3_pitchPsiii:
	.zero		916


//--------------------- .nv.constant0._Z17blocked_FW_phase3Psiii --------------------------
	.section	.nv.constant0._Z17blocked_FW_phase3Psiii,"a",@progbits
	.sectionflags	@""
	.align	4
.nv.constant0._Z17blocked_FW_phase3Psiii:
	.zero		916


//--------------------- .nv.constant0._Z23blocked_FW_phase2_pitchPsiii --------------------------
	.section	.nv.constant0._Z23blocked_FW_phase2_pitchPsiii,"a",@progbits
	.sectionflags	@""
	.align	4
.nv.constant0._Z23blocked_FW_phase2_pitchPsiii:
	.zero		916


//--------------------- .nv.constant0._Z17blocked_FW_phase2Psiii --------------------------
	.section	.nv.constant0._Z17blocked_FW_phase2Psiii,"a",@progbits
	.sectionflags	@""
	.align	4
.nv.constant0._Z17blocked_FW_phase2Psiii:
	.zero		916


//--------------------- .nv.constant0._Z23blocked_FW_phase1_pitchPsiii --------------------------
	.section	.nv.constant0._Z23blocked_FW_phase1_pitchPsiii,"a",@progbits
	.sectionflags	@""
	.align	4
.nv.constant0._Z23blocked_FW_phase1_pitchPsiii:
	.zero		916


//--------------------- .nv.constant0._Z17blocked_FW_phase1Psiii --------------------------
	.section	.nv.constant0._Z17blocked_FW_phase1Psiii,"a",@progbits
	.sectionflags	@""
	.align	4
.nv.constant0._Z17blocked_FW_phase1Psiii:
	.zero		916


//--------------------- .nv.constant0._Z28FW_simple_kernel_vectorized4P6short4ii --------------------------
	.section	.nv.constant0._Z28FW_simple_kernel_vectorized4P6short4ii,"a",@progbits
	.sectionflags	@""
	.align	4
.nv.constant0._Z28FW_simple_kernel_vectorized4P6short4ii:
	.zero		912


//--------------------- .nv.constant0._Z28FW_simple_kernel_vectorized2P6short2ii --------------------------
	.section	.nv.constant0._Z28FW_simple_kernel_vectorized2P6short2ii,"a",@progbits
	.sectionflags	@""
	.align	4
.nv.constant0._Z28FW_simple_kernel_vectorized2P6short2ii:
	.zero		912


//--------------------- .nv.constant0._Z22FW_simple_kernel_pitchPsiii --------------------------
	.section	.nv.constant0._Z22FW_simple_kernel_pitchPsiii,"a",@progbits
	.sectionflags	@""
	.align	4
.nv.constant0._Z22FW_simple_kernel_pitchPsiii:
	.zero		916


//--------------------- .nv.constant0._Z16FW_simple_kernelPsii --------------------------
	.section	.nv.constant0._Z16FW_simple_kernelPsii,"a",@progbits
	.sectionflags	@""
	.align	4
.nv.constant0._Z16FW_simple_kernelPsii:
	.zero		912


//--------------------- SYMBOLS --------------------------

	.type		.nv.reservedSmem.offset0,@object
	.size		.nv.reservedSmem.offset0,0x4
	.type		.nv.reservedSmem.cap,@object
	.size		.nv.reservedSmem.cap,0x4
